//
// Generated by NVIDIA NVVM Compiler
//
// Compiler Build ID: CL-36424714
// Cuda compilation tools, release 13.0, V13.0.88
// Based on NVVM 20.0.0
//

.version 9.0
.target sm_100
.address_size 64

	// .globl	_Z10jacobiEdgePdS_iiiii

.visible .entry _Z10jacobiEdgePdS_iiiii(
	.param .u64 .ptr .align 1 _Z10jacobiEdgePdS_iiiii_param_0,
	.param .u64 .ptr .align 1 _Z10jacobiEdgePdS_iiiii_param_1,
	.param .u32 _Z10jacobiEdgePdS_iiiii_param_2,
	.param .u32 _Z10jacobiEdgePdS_iiiii_param_3,
	.param .u32 _Z10jacobiEdgePdS_iiiii_param_4,
	.param .u32 _Z10jacobiEdgePdS_iiiii_param_5,
	.param .u32 _Z10jacobiEdgePdS_iiiii_param_6
)
{
	.reg .pred 	%p<17>;
	.reg .b32 	%r<245>;
	.reg .b64 	%rd<121>;
	.reg .b64 	%fd<121>;

	ld.param.u64 	%rd5, [_Z10jacobiEdgePdS_iiiii_param_0];
	ld.param.u64 	%rd6, [_Z10jacobiEdgePdS_iiiii_param_1];
	ld.param.u32 	%r49, [_Z10jacobiEdgePdS_iiiii_param_2];
	ld.param.u32 	%r50, [_Z10jacobiEdgePdS_iiiii_param_3];
	ld.param.u32 	%r52, [_Z10jacobiEdgePdS_iiiii_param_5];
	ld.param.u32 	%r53, [_Z10jacobiEdgePdS_iiiii_param_6];
	cvta.to.global.u64 	%rd1, %rd6;
	cvta.to.global.u64 	%rd2, %rd5;
	mov.u32 	%r1, %ctaid.x;
	mov.u32 	%r2, %ctaid.y;
	mov.u32 	%r3, %ctaid.z;
	mov.u32 	%r4, %nctaid.x;
	mov.u32 	%r5, %nctaid.y;
	mad.lo.s32 	%r54, %r3, %r5, %r2;
	mad.lo.s32 	%r6, %r54, %r4, %r1;
	mov.u32 	%r7, %ntid.x;
	mov.u32 	%r8, %ntid.y;
	mul.lo.s32 	%r55, %r7, %r8;
	mov.u32 	%r9, %ntid.z;
	mul.lo.s32 	%r56, %r55, %r9;
	mov.u32 	%r10, %tid.x;
	mov.u32 	%r11, %tid.y;
	mov.u32 	%r12, %tid.z;
	mad.lo.s32 	%r57, %r12, %r8, %r11;
	mad.lo.s32 	%r58, %r57, %r7, %r10;
	mad.lo.s32 	%r13, %r6, %r56, %r58;
	mov.u32 	%r14, %nctaid.z;
	mul.lo.s32 	%r59, %r5, %r14;
	mul.lo.s32 	%r60, %r59, %r4;
	mul.lo.s32 	%r15, %r60, %r56;
	setp.lt.s32 	%p1, %r52, 1;
	@%p1 bra 	$L__BB0_11;
	setp.gt.s32 	%p10, %r53, %r13;
	selp.u32 	%r128, 1, 0, %p10;
	add.s32 	%r16, %r52, %r128;
	add.s32 	%r17, %r49, -2;
	add.s32 	%r18, %r50, -2;
	max.s32 	%r19, %r16, 1;
	and.b32  	%r20, %r19, 1;
	setp.lt.s32 	%p11, %r16, 2;
	mov.b32 	%r240, 0;
	@%p11 bra 	$L__BB0_4;
	and.b32  	%r129, %r19, 2147483646;
	neg.s32 	%r239, %r129;
	add.s32 	%r130, %r14, %r3;
	mad.lo.s32 	%r131, %r5, %r130, %r2;
	mad.lo.s32 	%r132, %r4, %r131, %r1;
	mad.lo.s32 	%r133, %r9, %r132, %r12;
	mad.lo.s32 	%r134, %r8, %r133, %r11;
	mad.lo.s32 	%r238, %r7, %r134, %r10;
	mul.wide.s32 	%rd54, %r49, 8;
	mov.u32 	%r237, %r13;
$L__BB0_3:
	ld.param.u64 	%rd118, [_Z10jacobiEdgePdS_iiiii_param_1];
	ld.param.u64 	%rd116, [_Z10jacobiEdgePdS_iiiii_param_0];
	and.b32  	%r240, %r19, 2147483646;
	div.s32 	%r135, %r237, %r17;
	mul.lo.s32 	%r136, %r135, %r17;
	sub.s32 	%r137, %r237, %r136;
	rem.s32 	%r138, %r135, %r18;
	mul.lo.s32 	%r139, %r18, %r17;
	div.s32 	%r140, %r237, %r139;
	mad.lo.s32 	%r141, %r50, %r140, %r50;
	add.s32 	%r142, %r138, %r141;
	mad.lo.s32 	%r143, %r49, %r142, %r49;
	add.s32 	%r144, %r137, %r143;
	add.s32 	%r145, %r144, 1;
	cvta.to.global.u64 	%rd51, %rd116;
	mul.wide.s32 	%rd52, %r145, 8;
	add.s64 	%rd53, %rd51, %rd52;
	ld.global.f64 	%fd49, [%rd53+8];
	ld.global.f64 	%fd50, [%rd53+-8];
	add.f64 	%fd51, %fd49, %fd50;
	add.s64 	%rd55, %rd53, %rd54;
	ld.global.f64 	%fd52, [%rd55];
	add.f64 	%fd53, %fd51, %fd52;
	sub.s32 	%r146, %r145, %r49;
	mul.wide.s32 	%rd56, %r146, 8;
	add.s64 	%rd57, %rd51, %rd56;
	ld.global.f64 	%fd54, [%rd57];
	add.f64 	%fd55, %fd53, %fd54;
	mul.lo.s32 	%r147, %r50, %r49;
	mul.wide.s32 	%rd58, %r147, 8;
	add.s64 	%rd59, %rd53, %rd58;
	ld.global.f64 	%fd56, [%rd59];
	add.f64 	%fd57, %fd55, %fd56;
	sub.s32 	%r148, %r145, %r147;
	mul.wide.s32 	%rd60, %r148, 8;
	add.s64 	%rd61, %rd51, %rd60;
	ld.global.f64 	%fd58, [%rd61];
	add.f64 	%fd59, %fd57, %fd58;
	mul.f64 	%fd60, %fd59, 0d3FC5555555555555;
	cvta.to.global.u64 	%rd62, %rd118;
	add.s64 	%rd63, %rd62, %rd52;
	st.global.f64 	[%rd63], %fd60;
	div.s32 	%r149, %r238, %r17;
	mul.lo.s32 	%r150, %r149, %r17;
	sub.s32 	%r151, %r238, %r150;
	rem.s32 	%r152, %r149, %r18;
	div.s32 	%r153, %r238, %r139;
	mad.lo.s32 	%r154, %r50, %r153, %r50;
	add.s32 	%r155, %r152, %r154;
	mad.lo.s32 	%r156, %r49, %r155, %r49;
	add.s32 	%r157, %r151, %r156;
	add.s32 	%r158, %r157, 1;
	mul.wide.s32 	%rd64, %r158, 8;
	add.s64 	%rd65, %rd51, %rd64;
	ld.global.f64 	%fd61, [%rd65+8];
	ld.global.f64 	%fd62, [%rd65+-8];
	add.f64 	%fd63, %fd61, %fd62;
	add.s64 	%rd66, %rd65, %rd54;
	ld.global.f64 	%fd64, [%rd66];
	add.f64 	%fd65, %fd63, %fd64;
	sub.s32 	%r159, %r158, %r49;
	mul.wide.s32 	%rd67, %r159, 8;
	add.s64 	%rd68, %rd51, %rd67;
	ld.global.f64 	%fd66, [%rd68];
	add.f64 	%fd67, %fd65, %fd66;
	add.s64 	%rd69, %rd65, %rd58;
	ld.global.f64 	%fd68, [%rd69];
	add.f64 	%fd69, %fd67, %fd68;
	sub.s32 	%r160, %r158, %r147;
	mul.wide.s32 	%rd70, %r160, 8;
	add.s64 	%rd71, %rd51, %rd70;
	ld.global.f64 	%fd70, [%rd71];
	add.f64 	%fd71, %fd69, %fd70;
	mul.f64 	%fd72, %fd71, 0d3FC5555555555555;
	add.s64 	%rd72, %rd62, %rd64;
	st.global.f64 	[%rd72], %fd72;
	add.s32 	%r239, %r239, 2;
	mul.lo.s32 	%r161, %r9, %r8;
	mul.lo.s32 	%r162, %r161, %r7;
	mul.lo.s32 	%r163, %r162, %r14;
	mul.lo.s32 	%r164, %r163, %r5;
	mul.lo.s32 	%r165, %r164, %r4;
	shl.b32 	%r166, %r165, 1;
	add.s32 	%r238, %r238, %r166;
	add.s32 	%r237, %r237, %r166;
	setp.ne.s32 	%p12, %r239, 0;
	@%p12 bra 	$L__BB0_3;
$L__BB0_4:
	ld.param.u64 	%rd117, [_Z10jacobiEdgePdS_iiiii_param_0];
	cvta.to.global.u64 	%rd3, %rd117;
	setp.eq.s32 	%p13, %r20, 0;
	@%p13 bra 	$L__BB0_6;
	ld.param.u64 	%rd119, [_Z10jacobiEdgePdS_iiiii_param_1];
	mad.lo.s32 	%r167, %r240, %r15, %r13;
	div.s32 	%r168, %r167, %r17;
	mul.lo.s32 	%r169, %r168, %r17;
	sub.s32 	%r170, %r167, %r169;
	rem.s32 	%r171, %r168, %r18;
	mul.lo.s32 	%r172, %r18, %r17;
	div.s32 	%r173, %r167, %r172;
	mad.lo.s32 	%r174, %r50, %r173, %r50;
	add.s32 	%r175, %r171, %r174;
	mad.lo.s32 	%r176, %r49, %r175, %r49;
	add.s32 	%r177, %r170, %r176;
	add.s32 	%r178, %r177, 1;
	mul.wide.s32 	%rd73, %r178, 8;
	add.s64 	%rd74, %rd3, %rd73;
	ld.global.f64 	%fd73, [%rd74+8];
	ld.global.f64 	%fd74, [%rd74+-8];
	add.f64 	%fd75, %fd73, %fd74;
	mul.wide.s32 	%rd75, %r49, 8;
	add.s64 	%rd76, %rd74, %rd75;
	ld.global.f64 	%fd76, [%rd76];
	add.f64 	%fd77, %fd75, %fd76;
	sub.s32 	%r179, %r178, %r49;
	mul.wide.s32 	%rd77, %r179, 8;
	add.s64 	%rd78, %rd3, %rd77;
	ld.global.f64 	%fd78, [%rd78];
	add.f64 	%fd79, %fd77, %fd78;
	mul.lo.s32 	%r180, %r50, %r49;
	mul.wide.s32 	%rd79, %r180, 8;
	add.s64 	%rd80, %rd74, %rd79;
	ld.global.f64 	%fd80, [%rd80];
	add.f64 	%fd81, %fd79, %fd80;
	sub.s32 	%r181, %r178, %r180;
	mul.wide.s32 	%rd81, %r181, 8;
	add.s64 	%rd82, %rd3, %rd81;
	ld.global.f64 	%fd82, [%rd82];
	add.f64 	%fd83, %fd81, %fd82;
	mul.f64 	%fd84, %fd83, 0d3FC5555555555555;
	cvta.to.global.u64 	%rd83, %rd119;
	add.s64 	%rd84, %rd83, %rd73;
	st.global.f64 	[%rd84], %fd84;
$L__BB0_6:
	ld.param.u32 	%r236, [_Z10jacobiEdgePdS_iiiii_param_4];
	ld.param.u64 	%rd120, [_Z10jacobiEdgePdS_iiiii_param_1];
	cvta.to.global.u64 	%rd4, %rd120;
	mul.lo.s32 	%r31, %r50, %r49;
	setp.lt.s32 	%p14, %r16, 2;
	mul.lo.s32 	%r32, %r18, %r17;
	mad.lo.s32 	%r33, %r32, %r236, %r32;
	mov.b32 	%r244, 0;
	@%p14 bra 	$L__BB0_9;
	and.b32  	%r244, %r19, 2147483646;
	neg.s32 	%r243, %r244;
	add.s32 	%r183, %r10, %r33;
	add.s32 	%r184, %r14, %r3;
	mad.lo.s32 	%r185, %r5, %r184, %r2;
	mad.lo.s32 	%r186, %r4, %r185, %r1;
	mad.lo.s32 	%r187, %r9, %r186, %r12;
	mad.lo.s32 	%r188, %r8, %r187, %r11;
	mad.lo.s32 	%r242, %r7, %r188, %r183;
	mul.lo.s32 	%r189, %r9, %r8;
	mul.lo.s32 	%r190, %r189, %r7;
	mul.lo.s32 	%r191, %r190, %r14;
	mul.lo.s32 	%r192, %r191, %r5;
	mul.lo.s32 	%r193, %r192, %r4;
	shl.b32 	%r37, %r193, 1;
	mad.lo.s32 	%r194, %r9, %r6, %r12;
	mad.lo.s32 	%r195, %r8, %r194, %r11;
	mad.lo.s32 	%r241, %r7, %r195, %r183;
	mul.wide.s32 	%rd87, %r49, 8;
	mul.wide.s32 	%rd91, %r31, 8;
$L__BB0_8:
	div.s32 	%r196, %r241, %r17;
	mul.lo.s32 	%r197, %r196, %r17;
	sub.s32 	%r198, %r241, %r197;
	rem.s32 	%r199, %r196, %r18;
	div.s32 	%r200, %r241, %r32;
	mad.lo.s32 	%r201, %r50, %r200, %r50;
	add.s32 	%r202, %r199, %r201;
	mad.lo.s32 	%r203, %r49, %r202, %r49;
	add.s32 	%r204, %r198, %r203;
	add.s32 	%r205, %r204, 1;
	mul.wide.s32 	%rd85, %r205, 8;
	add.s64 	%rd86, %rd3, %rd85;
	ld.global.f64 	%fd85, [%rd86+8];
	ld.global.f64 	%fd86, [%rd86+-8];
	add.f64 	%fd87, %fd85, %fd86;
	add.s64 	%rd88, %rd86, %rd87;
	ld.global.f64 	%fd88, [%rd88];
	add.f64 	%fd89, %fd87, %fd88;
	sub.s32 	%r206, %r205, %r49;
	mul.wide.s32 	%rd89, %r206, 8;
	add.s64 	%rd90, %rd3, %rd89;
	ld.global.f64 	%fd90, [%rd90];
	add.f64 	%fd91, %fd89, %fd90;
	add.s64 	%rd92, %rd86, %rd91;
	ld.global.f64 	%fd92, [%rd92];
	add.f64 	%fd93, %fd91, %fd92;
	sub.s32 	%r207, %r205, %r31;
	mul.wide.s32 	%rd93, %r207, 8;
	add.s64 	%rd94, %rd3, %rd93;
	ld.global.f64 	%fd94, [%rd94];
	add.f64 	%fd95, %fd93, %fd94;
	mul.f64 	%fd96, %fd95, 0d3FC5555555555555;
	add.s64 	%rd95, %rd4, %rd85;
	st.global.f64 	[%rd95], %fd96;
	div.s32 	%r208, %r242, %r17;
	mul.lo.s32 	%r209, %r208, %r17;
	sub.s32 	%r210, %r242, %r209;
	rem.s32 	%r211, %r208, %r18;
	div.s32 	%r212, %r242, %r32;
	mad.lo.s32 	%r213, %r50, %r212, %r50;
	add.s32 	%r214, %r211, %r213;
	mad.lo.s32 	%r215, %r49, %r214, %r49;
	add.s32 	%r216, %r210, %r215;
	add.s32 	%r217, %r216, 1;
	mul.wide.s32 	%rd96, %r217, 8;
	add.s64 	%rd97, %rd3, %rd96;
	ld.global.f64 	%fd97, [%rd97+8];
	ld.global.f64 	%fd98, [%rd97+-8];
	add.f64 	%fd99, %fd97, %fd98;
	add.s64 	%rd98, %rd97, %rd87;
	ld.global.f64 	%fd100, [%rd98];
	add.f64 	%fd101, %fd99, %fd100;
	sub.s32 	%r218, %r217, %r49;
	mul.wide.s32 	%rd99, %r218, 8;
	add.s64 	%rd100, %rd3, %rd99;
	ld.global.f64 	%fd102, [%rd100];
	add.f64 	%fd103, %fd101, %fd102;
	add.s64 	%rd101, %rd97, %rd91;
	ld.global.f64 	%fd104, [%rd101];
	add.f64 	%fd105, %fd103, %fd104;
	sub.s32 	%r219, %r217, %r31;
	mul.wide.s32 	%rd102, %r219, 8;
	add.s64 	%rd103, %rd3, %rd102;
	ld.global.f64 	%fd106, [%rd103];
	add.f64 	%fd107, %fd105, %fd106;
	mul.f64 	%fd108, %fd107, 0d3FC5555555555555;
	add.s64 	%rd104, %rd4, %rd96;
	st.global.f64 	[%rd104], %fd108;
	add.s32 	%r243, %r243, 2;
	add.s32 	%r242, %r242, %r37;
	add.s32 	%r241, %r241, %r37;
	setp.eq.s32 	%p15, %r243, 0;
	@%p15 bra 	$L__BB0_9;
	bra.uni 	$L__BB0_8;
$L__BB0_9:
	setp.eq.s32 	%p16, %r20, 0;
	@%p16 bra 	$L__BB0_23;
	add.s32 	%r220, %r33, %r13;
	mad.lo.s32 	%r221, %r244, %r15, %r220;
	div.s32 	%r222, %r221, %r17;
	mul.lo.s32 	%r223, %r222, %r17;
	sub.s32 	%r224, %r221, %r223;
	rem.s32 	%r225, %r222, %r18;
	div.s32 	%r226, %r221, %r32;
	mad.lo.s32 	%r227, %r50, %r226, %r50;
	add.s32 	%r228, %r225, %r227;
	mad.lo.s32 	%r229, %r49, %r228, %r49;
	add.s32 	%r230, %r224, %r229;
	add.s32 	%r231, %r230, 1;
	mul.wide.s32 	%rd105, %r231, 8;
	add.s64 	%rd106, %rd3, %rd105;
	ld.global.f64 	%fd109, [%rd106+8];
	ld.global.f64 	%fd110, [%rd106+-8];
	add.f64 	%fd111, %fd109, %fd110;
	mul.wide.s32 	%rd107, %r49, 8;
	add.s64 	%rd108, %rd106, %rd107;
	ld.global.f64 	%fd112, [%rd108];
	add.f64 	%fd113, %fd111, %fd112;
	sub.s32 	%r232, %r231, %r49;
	mul.wide.s32 	%rd109, %r232, 8;
	add.s64 	%rd110, %rd3, %rd109;
	ld.global.f64 	%fd114, [%rd110];
	add.f64 	%fd115, %fd113, %fd114;
	mul.wide.s32 	%rd111, %r31, 8;
	add.s64 	%rd112, %rd106, %rd111;
	ld.global.f64 	%fd116, [%rd112];
	add.f64 	%fd117, %fd115, %fd116;
	sub.s32 	%r233, %r231, %r31;
	mul.wide.s32 	%rd113, %r233, 8;
	add.s64 	%rd114, %rd3, %rd113;
	ld.global.f64 	%fd118, [%rd114];
	add.f64 	%fd119, %fd117, %fd118;
	mul.f64 	%fd120, %fd119, 0d3FC5555555555555;
	add.s64 	%rd115, %rd4, %rd105;
	st.global.f64 	[%rd115], %fd120;
	bra.uni 	$L__BB0_23;
$L__BB0_11:
	shl.b32 	%r45, %r53, 1;
	setp.gt.s32 	%p2, %r45, %r15;
	@%p2 bra 	$L__BB0_18;
	setp.le.s32 	%p3, %r53, %r13;
	@%p3 bra 	$L__BB0_15;
	setp.lt.s32 	%p6, %r52, 0;
	@%p6 bra 	$L__BB0_23;
	add.s32 	%r78, %r49, -2;
	div.s32 	%r79, %r13, %r78;
	mul.lo.s32 	%r80, %r79, %r78;
	sub.s32 	%r81, %r13, %r80;
	add.s32 	%r82, %r50, -2;
	rem.s32 	%r83, %r79, %r82;
	mul.lo.s32 	%r84, %r82, %r78;
	div.s32 	%r85, %r13, %r84;
	mad.lo.s32 	%r86, %r50, %r85, %r50;
	add.s32 	%r87, %r83, %r86;
	mad.lo.s32 	%r88, %r49, %r87, %r49;
	add.s32 	%r89, %r81, %r88;
	add.s32 	%r90, %r89, 1;
	mul.wide.s32 	%rd18, %r90, 8;
	add.s64 	%rd19, %rd2, %rd18;
	ld.global.f64 	%fd13, [%rd19+8];
	ld.global.f64 	%fd14, [%rd19+-8];
	add.f64 	%fd15, %fd13, %fd14;
	mul.wide.s32 	%rd20, %r49, 8;
	add.s64 	%rd21, %rd19, %rd20;
	ld.global.f64 	%fd16, [%rd21];
	add.f64 	%fd17, %fd15, %fd16;
	sub.s32 	%r91, %r90, %r49;
	mul.wide.s32 	%rd22, %r91, 8;
	add.s64 	%rd23, %rd2, %rd22;
	ld.global.f64 	%fd18, [%rd23];
	add.f64 	%fd19, %fd17, %fd18;
	mul.lo.s32 	%r92, %r50, %r49;
	mul.wide.s32 	%rd24, %r92, 8;
	add.s64 	%rd25, %rd19, %rd24;
	ld.global.f64 	%fd20, [%rd25];
	add.f64 	%fd21, %fd19, %fd20;
	sub.s32 	%r93, %r90, %r92;
	mul.wide.s32 	%rd26, %r93, 8;
	add.s64 	%rd27, %rd2, %rd26;
	ld.global.f64 	%fd22, [%rd27];
	add.f64 	%fd23, %fd21, %fd22;
	mul.f64 	%fd24, %fd23, 0d3FC5555555555555;
	add.s64 	%rd28, %rd1, %rd18;
	st.global.f64 	[%rd28], %fd24;
	bra.uni 	$L__BB0_23;
$L__BB0_15:
	setp.le.s32 	%p4, %r45, %r13;
	@%p4 bra 	$L__BB0_23;
	ld.param.u32 	%r234, [_Z10jacobiEdgePdS_iiiii_param_4];
	add.s32 	%r46, %r234, 1;
	setp.lt.s32 	%p5, %r52, 0;
	@%p5 bra 	$L__BB0_23;
	add.s32 	%r61, %r49, -2;
	add.s32 	%r62, %r50, -2;
	mul.lo.s32 	%r63, %r62, %r61;
	mad.lo.s32 	%r64, %r63, %r46, %r13;
	div.s32 	%r65, %r64, %r61;
	mul.lo.s32 	%r66, %r65, %r61;
	sub.s32 	%r67, %r64, %r66;
	rem.s32 	%r68, %r65, %r62;
	div.s32 	%r69, %r64, %r63;
	mad.lo.s32 	%r70, %r50, %r69, %r50;
	add.s32 	%r71, %r68, %r70;
	mad.lo.s32 	%r72, %r49, %r71, %r49;
	add.s32 	%r73, %r67, %r72;
	add.s32 	%r74, %r73, 1;
	mul.wide.s32 	%rd7, %r74, 8;
	add.s64 	%rd8, %rd2, %rd7;
	ld.global.f64 	%fd1, [%rd8+8];
	ld.global.f64 	%fd2, [%rd8+-8];
	add.f64 	%fd3, %fd1, %fd2;
	mul.wide.s32 	%rd9, %r49, 8;
	add.s64 	%rd10, %rd8, %rd9;
	ld.global.f64 	%fd4, [%rd10];
	add.f64 	%fd5, %fd3, %fd4;
	sub.s32 	%r75, %r74, %r49;
	mul.wide.s32 	%rd11, %r75, 8;
	add.s64 	%rd12, %rd2, %rd11;
	ld.global.f64 	%fd6, [%rd12];
	add.f64 	%fd7, %fd5, %fd6;
	mul.lo.s32 	%r76, %r50, %r49;
	mul.wide.s32 	%rd13, %r76, 8;
	add.s64 	%rd14, %rd8, %rd13;
	ld.global.f64 	%fd8, [%rd14];
	add.f64 	%fd9, %fd7, %fd8;
	sub.s32 	%r77, %r74, %r76;
	mul.wide.s32 	%rd15, %r77, 8;
	add.s64 	%rd16, %rd2, %rd15;
	ld.global.f64 	%fd10, [%rd16];
	add.f64 	%fd11, %fd9, %fd10;
	mul.f64 	%fd12, %fd11, 0d3FC5555555555555;
	add.s64 	%rd17, %rd1, %rd7;
	st.global.f64 	[%rd17], %fd12;
	bra.uni 	$L__BB0_23;
$L__BB0_18:
	setp.le.s32 	%p7, %r53, %r13;
	@%p7 bra 	$L__BB0_23;
	setp.lt.s32 	%p8, %r52, 0;
	@%p8 bra 	$L__BB0_21;
	add.s32 	%r94, %r49, -2;
	div.s32 	%r95, %r13, %r94;
	mul.lo.s32 	%r96, %r95, %r94;
	sub.s32 	%r97, %r13, %r96;
	add.s32 	%r98, %r50, -2;
	rem.s32 	%r99, %r95, %r98;
	mul.lo.s32 	%r100, %r98, %r94;
	div.s32 	%r101, %r13, %r100;
	mad.lo.s32 	%r102, %r50, %r101, %r50;
	add.s32 	%r103, %r99, %r102;
	mad.lo.s32 	%r104, %r49, %r103, %r49;
	add.s32 	%r105, %r97, %r104;
	add.s32 	%r106, %r105, 1;
	mul.wide.s32 	%rd29, %r106, 8;
	add.s64 	%rd30, %rd2, %rd29;
	ld.global.f64 	%fd25, [%rd30+8];
	ld.global.f64 	%fd26, [%rd30+-8];
	add.f64 	%fd27, %fd25, %fd26;
	mul.wide.s32 	%rd31, %r49, 8;
	add.s64 	%rd32, %rd30, %rd31;
	ld.global.f64 	%fd28, [%rd32];
	add.f64 	%fd29, %fd27, %fd28;
	sub.s32 	%r107, %r106, %r49;
	mul.wide.s32 	%rd33, %r107, 8;
	add.s64 	%rd34, %rd2, %rd33;
	ld.global.f64 	%fd30, [%rd34];
	add.f64 	%fd31, %fd29, %fd30;
	mul.lo.s32 	%r108, %r50, %r49;
	mul.wide.s32 	%rd35, %r108, 8;
	add.s64 	%rd36, %rd30, %rd35;
	ld.global.f64 	%fd32, [%rd36];
	add.f64 	%fd33, %fd31, %fd32;
	sub.s32 	%r109, %r106, %r108;
	mul.wide.s32 	%rd37, %r109, 8;
	add.s64 	%rd38, %rd2, %rd37;
	ld.global.f64 	%fd34, [%rd38];
	add.f64 	%fd35, %fd33, %fd34;
	mul.f64 	%fd36, %fd35, 0d3FC5555555555555;
	add.s64 	%rd39, %rd1, %rd29;
	st.global.f64 	[%rd39], %fd36;
$L__BB0_21:
	ld.param.u32 	%r235, [_Z10jacobiEdgePdS_iiiii_param_4];
	setp.lt.s32 	%p9, %r52, 0;
	add.s32 	%r47, %r235, 1;
	@%p9 bra 	$L__BB0_23;
	add.s32 	%r110, %r49, -2;
	add.s32 	%r111, %r50, -2;
	mul.lo.s32 	%r112, %r111, %r110;
	mad.lo.s32 	%r113, %r112, %r47, %r13;
	div.s32 	%r114, %r113, %r110;
	mul.lo.s32 	%r115, %r114, %r110;
	sub.s32 	%r116, %r113, %r115;
	rem.s32 	%r117, %r114, %r111;
	div.s32 	%r118, %r113, %r112;
	mad.lo.s32 	%r119, %r50, %r118, %r50;
	add.s32 	%r120, %r117, %r119;
	mad.lo.s32 	%r121, %r49, %r120, %r49;
	add.s32 	%r122, %r116, %r121;
	add.s32 	%r123, %r122, 1;
	mul.wide.s32 	%rd40, %r123, 8;
	add.s64 	%rd41, %rd2, %rd40;
	ld.global.f64 	%fd37, [%rd41+8];
	ld.global.f64 	%fd38, [%rd41+-8];
	add.f64 	%fd39, %fd37, %fd38;
	mul.wide.s32 	%rd42, %r49, 8;
	add.s64 	%rd43, %rd41, %rd42;
	ld.global.f64 	%fd40, [%rd43];
	add.f64 	%fd41, %fd39, %fd40;
	sub.s32 	%r124, %r123, %r49;
	mul.wide.s32 	%rd44, %r124, 8;
	add.s64 	%rd45, %rd2, %rd44;
	ld.global.f64 	%fd42, [%rd45];
	add.f64 	%fd43, %fd41, %fd42;
	mul.lo.s32 	%r125, %r50, %r49;
	mul.wide.s32 	%rd46, %r125, 8;
	add.s64 	%rd47, %rd41, %rd46;
	ld.global.f64 	%fd44, [%rd47];
	add.f64 	%fd45, %fd43, %fd44;
	sub.s32 	%r126, %r123, %r125;
	mul.wide.s32 	%rd48, %r126, 8;
	add.s64 	%rd49, %rd2, %rd48;
	ld.global.f64 	%fd46, [%rd49];
	add.f64 	%fd47, %fd45, %fd46;
	mul.f64 	%fd48, %fd47, 0d3FC5555555555555;
	add.s64 	%rd50, %rd1, %rd40;
	st.global.f64 	[%rd50], %fd48;
$L__BB0_23:
	ret;

}
	// .globl	_Z9jacobiMidPdS_iiiiiiiiii
.visible .entry _Z9jacobiMidPdS_iiiiiiiiii(
	.param .u64 .ptr .align 1 _Z9jacobiMidPdS_iiiiiiiiii_param_0,
	.param .u64 .ptr .align 1 _Z9jacobiMidPdS_iiiiiiiiii_param_1,
	.param .u32 _Z9jacobiMidPdS_iiiiiiiiii_param_2,
	.param .u32 _Z9jacobiMidPdS_iiiiiiiiii_param_3,
	.param .u32 _Z9jacobiMidPdS_iiiiiiiiii_param_4,
	.param .u32 _Z9jacobiMidPdS_iiiiiiiiii_param_5,
	.param .u32 _Z9jacobiMidPdS_iiiiiiiiii_param_6,
	.param .u32 _Z9jacobiMidPdS_iiiiiiiiii_param_7,
	.param .u32 _Z9jacobiMidPdS_iiiiiiiiii_param_8,
	.param .u32 _Z9jacobiMidPdS_iiiiiiiiii_param_9,
	.param .u32 _Z9jacobiMidPdS_iiiiiiiiii_param_10,
	.param .u32 _Z9jacobiMidPdS_iiiiiiiiii_param_11
)
{
	.reg .pred 	%p<14>;
	.reg .b32 	%r<188>;
	.reg .b64 	%rd<67>;
	.reg .b64 	%fd<73>;

	ld.param.u64 	%rd3, [_Z9jacobiMidPdS_iiiiiiiiii_param_0];
	ld.param.u64 	%rd4, [_Z9jacobiMidPdS_iiiiiiiiii_param_1];
	ld.param.u32 	%r48, [_Z9jacobiMidPdS_iiiiiiiiii_param_2];
	ld.param.u32 	%r49, [_Z9jacobiMidPdS_iiiiiiiiii_param_3];
	ld.param.u32 	%r55, [_Z9jacobiMidPdS_iiiiiiiiii_param_4];
	ld.param.u32 	%r56, [_Z9jacobiMidPdS_iiiiiiiiii_param_5];
	ld.param.u32 	%r51, [_Z9jacobiMidPdS_iiiiiiiiii_param_8];
	ld.param.u32 	%r52, [_Z9jacobiMidPdS_iiiiiiiiii_param_9];
	ld.param.u32 	%r54, [_Z9jacobiMidPdS_iiiiiiiiii_param_11];
	cvta.to.global.u64 	%rd1, %rd4;
	cvta.to.global.u64 	%rd2, %rd3;
	mov.u32 	%r1, %ctaid.x;
	mov.u32 	%r2, %ctaid.y;
	mov.u32 	%r3, %ctaid.z;
	mov.u32 	%r4, %nctaid.x;
	mov.u32 	%r5, %nctaid.y;
	mad.lo.s32 	%r57, %r3, %r5, %r2;
	mad.lo.s32 	%r6, %r57, %r4, %r1;
	mov.u32 	%r7, %ntid.x;
	mov.u32 	%r8, %ntid.y;
	mul.lo.s32 	%r58, %r7, %r8;
	mov.u32 	%r9, %ntid.z;
	mul.lo.s32 	%r59, %r58, %r9;
	mov.u32 	%r10, %tid.x;
	mov.u32 	%r11, %tid.y;
	mov.u32 	%r12, %tid.z;
	mad.lo.s32 	%r60, %r12, %r8, %r11;
	mad.lo.s32 	%r61, %r60, %r7, %r10;
	mad.lo.s32 	%r13, %r6, %r59, %r61;
	mov.u32 	%r14, %nctaid.z;
	mul.lo.s32 	%r62, %r5, %r14;
	mul.lo.s32 	%r63, %r62, %r4;
	mul.lo.s32 	%r15, %r63, %r59;
	setp.ge.s32 	%p1, %r56, %r55;
	@%p1 bra 	$L__BB1_7;
	ld.param.u32 	%r178, [_Z9jacobiMidPdS_iiiiiiiiii_param_7];
	setp.gt.s32 	%p8, %r51, %r13;
	selp.u32 	%r121, 1, 0, %p8;
	add.s32 	%r16, %r178, %r121;
	setp.lt.s32 	%p9, %r16, 1;
	@%p9 bra 	$L__BB1_13;
	add.s32 	%r17, %r48, -2;
	add.s32 	%r18, %r49, -2;
	mul.lo.s32 	%r19, %r49, %r48;
	setp.eq.s32 	%p10, %r16, 1;
	mov.b32 	%r186, 0;
	@%p10 bra 	$L__BB1_5;
	and.b32  	%r123, %r16, 2147483646;
	neg.s32 	%r182, %r123;
	add.s32 	%r124, %r10, %r54;
	add.s32 	%r125, %r14, %r3;
	mad.lo.s32 	%r126, %r5, %r125, %r2;
	mad.lo.s32 	%r127, %r4, %r126, %r1;
	mad.lo.s32 	%r128, %r9, %r127, %r12;
	mad.lo.s32 	%r129, %r8, %r128, %r11;
	mad.lo.s32 	%r181, %r7, %r129, %r124;
	mul.lo.s32 	%r130, %r9, %r8;
	mul.lo.s32 	%r131, %r130, %r7;
	mul.lo.s32 	%r132, %r131, %r14;
	mul.lo.s32 	%r133, %r132, %r5;
	mul.lo.s32 	%r134, %r133, %r4;
	shl.b32 	%r22, %r134, 1;
	mad.lo.s32 	%r135, %r9, %r6, %r12;
	mad.lo.s32 	%r136, %r8, %r135, %r11;
	mad.lo.s32 	%r180, %r7, %r136, %r124;
	mul.wide.s32 	%rd38, %r48, 8;
	mul.wide.s32 	%rd42, %r19, 8;
$L__BB1_4:
	and.b32  	%r186, %r16, 2147483646;
	div.s32 	%r137, %r180, %r17;
	mul.lo.s32 	%r138, %r137, %r17;
	sub.s32 	%r139, %r180, %r138;
	rem.s32 	%r140, %r137, %r18;
	mul.lo.s32 	%r141, %r18, %r17;
	div.s32 	%r142, %r180, %r141;
	mad.lo.s32 	%r143, %r49, %r142, %r49;
	add.s32 	%r144, %r140, %r143;
	mad.lo.s32 	%r145, %r48, %r144, %r48;
	add.s32 	%r146, %r139, %r145;
	add.s32 	%r147, %r146, 1;
	mul.wide.s32 	%rd36, %r147, 8;
	add.s64 	%rd37, %rd2, %rd36;
	ld.global.f64 	%fd37, [%rd37+8];
	ld.global.f64 	%fd38, [%rd37+-8];
	add.f64 	%fd39, %fd37, %fd38;
	add.s64 	%rd39, %rd37, %rd38;
	ld.global.f64 	%fd40, [%rd39];
	add.f64 	%fd41, %fd39, %fd40;
	sub.s32 	%r148, %r147, %r48;
	mul.wide.s32 	%rd40, %r148, 8;
	add.s64 	%rd41, %rd2, %rd40;
	ld.global.f64 	%fd42, [%rd41];
	add.f64 	%fd43, %fd41, %fd42;
	add.s64 	%rd43, %rd37, %rd42;
	ld.global.f64 	%fd44, [%rd43];
	add.f64 	%fd45, %fd43, %fd44;
	sub.s32 	%r149, %r147, %r19;
	mul.wide.s32 	%rd44, %r149, 8;
	add.s64 	%rd45, %rd2, %rd44;
	ld.global.f64 	%fd46, [%rd45];
	add.f64 	%fd47, %fd45, %fd46;
	mul.f64 	%fd48, %fd47, 0d3FC5555555555555;
	add.s64 	%rd46, %rd1, %rd36;
	st.global.f64 	[%rd46], %fd48;
	div.s32 	%r150, %r181, %r17;
	mul.lo.s32 	%r151, %r150, %r17;
	sub.s32 	%r152, %r181, %r151;
	rem.s32 	%r153, %r150, %r18;
	div.s32 	%r154, %r181, %r141;
	mad.lo.s32 	%r155, %r49, %r154, %r49;
	add.s32 	%r156, %r153, %r155;
	mad.lo.s32 	%r157, %r48, %r156, %r48;
	add.s32 	%r158, %r152, %r157;
	add.s32 	%r159, %r158, 1;
	mul.wide.s32 	%rd47, %r159, 8;
	add.s64 	%rd48, %rd2, %rd47;
	ld.global.f64 	%fd49, [%rd48+8];
	ld.global.f64 	%fd50, [%rd48+-8];
	add.f64 	%fd51, %fd49, %fd50;
	add.s64 	%rd49, %rd48, %rd38;
	ld.global.f64 	%fd52, [%rd49];
	add.f64 	%fd53, %fd51, %fd52;
	sub.s32 	%r160, %r159, %r48;
	mul.wide.s32 	%rd50, %r160, 8;
	add.s64 	%rd51, %rd2, %rd50;
	ld.global.f64 	%fd54, [%rd51];
	add.f64 	%fd55, %fd53, %fd54;
	add.s64 	%rd52, %rd48, %rd42;
	ld.global.f64 	%fd56, [%rd52];
	add.f64 	%fd57, %fd55, %fd56;
	sub.s32 	%r161, %r159, %r19;
	mul.wide.s32 	%rd53, %r161, 8;
	add.s64 	%rd54, %rd2, %rd53;
	ld.global.f64 	%fd58, [%rd54];
	add.f64 	%fd59, %fd57, %fd58;
	mul.f64 	%fd60, %fd59, 0d3FC5555555555555;
	add.s64 	%rd55, %rd1, %rd47;
	st.global.f64 	[%rd55], %fd60;
	add.s32 	%r182, %r182, 2;
	add.s32 	%r181, %r181, %r22;
	add.s32 	%r180, %r180, %r22;
	setp.eq.s32 	%p11, %r182, 0;
	@%p11 bra 	$L__BB1_5;
	bra.uni 	$L__BB1_4;
$L__BB1_5:
	and.b32  	%r162, %r16, 1;
	setp.eq.b32 	%p12, %r162, 1;
	not.pred 	%p13, %p12;
	@%p13 bra 	$L__BB1_13;
	add.s32 	%r163, %r54, %r13;
	mad.lo.s32 	%r164, %r186, %r15, %r163;
	div.s32 	%r165, %r164, %r17;
	mul.lo.s32 	%r166, %r165, %r17;
	sub.s32 	%r167, %r164, %r166;
	rem.s32 	%r168, %r165, %r18;
	mul.lo.s32 	%r169, %r18, %r17;
	div.s32 	%r170, %r164, %r169;
	mad.lo.s32 	%r171, %r49, %r170, %r49;
	add.s32 	%r172, %r168, %r171;
	mad.lo.s32 	%r173, %r48, %r172, %r48;
	add.s32 	%r174, %r167, %r173;
	add.s32 	%r175, %r174, 1;
	mul.wide.s32 	%rd56, %r175, 8;
	add.s64 	%rd57, %rd2, %rd56;
	ld.global.f64 	%fd61, [%rd57+8];
	ld.global.f64 	%fd62, [%rd57+-8];
	add.f64 	%fd63, %fd61, %fd62;
	mul.wide.s32 	%rd58, %r48, 8;
	add.s64 	%rd59, %rd57, %rd58;
	ld.global.f64 	%fd64, [%rd59];
	add.f64 	%fd65, %fd63, %fd64;
	sub.s32 	%r176, %r175, %r48;
	mul.wide.s32 	%rd60, %r176, 8;
	add.s64 	%rd61, %rd2, %rd60;
	ld.global.f64 	%fd66, [%rd61];
	add.f64 	%fd67, %fd65, %fd66;
	mul.wide.s32 	%rd62, %r19, 8;
	add.s64 	%rd63, %rd57, %rd62;
	ld.global.f64 	%fd68, [%rd63];
	add.f64 	%fd69, %fd67, %fd68;
	sub.s32 	%r177, %r175, %r19;
	mul.wide.s32 	%rd64, %r177, 8;
	add.s64 	%rd65, %rd2, %rd64;
	ld.global.f64 	%fd70, [%rd65];
	add.f64 	%fd71, %fd69, %fd70;
	mul.f64 	%fd72, %fd71, 0d3FC5555555555555;
	add.s64 	%rd66, %rd1, %rd56;
	st.global.f64 	[%rd66], %fd72;
	bra.uni 	$L__BB1_13;
$L__BB1_7:
	ld.param.u32 	%r179, [_Z9jacobiMidPdS_iiiiiiiiii_param_10];
	setp.gt.s32 	%p2, %r179, %r13;
	selp.u32 	%r64, 1, 0, %p2;
	add.s32 	%r31, %r52, %r64;
	setp.lt.s32 	%p3, %r31, 1;
	@%p3 bra 	$L__BB1_13;
	add.s32 	%r32, %r48, -2;
	add.s32 	%r33, %r49, -2;
	mul.lo.s32 	%r34, %r49, %r48;
	setp.eq.s32 	%p4, %r31, 1;
	mov.b32 	%r187, 0;
	@%p4 bra 	$L__BB1_11;
	and.b32  	%r66, %r31, 2147483646;
	neg.s32 	%r185, %r66;
	add.s32 	%r67, %r10, %r54;
	add.s32 	%r68, %r14, %r3;
	mad.lo.s32 	%r69, %r5, %r68, %r2;
	mad.lo.s32 	%r70, %r4, %r69, %r1;
	mad.lo.s32 	%r71, %r9, %r70, %r12;
	mad.lo.s32 	%r72, %r8, %r71, %r11;
	mad.lo.s32 	%r184, %r7, %r72, %r67;
	mul.lo.s32 	%r73, %r9, %r8;
	mul.lo.s32 	%r74, %r73, %r7;
	mul.lo.s32 	%r75, %r74, %r14;
	mul.lo.s32 	%r76, %r75, %r5;
	mul.lo.s32 	%r77, %r76, %r4;
	shl.b32 	%r37, %r77, 1;
	mad.lo.s32 	%r78, %r9, %r6, %r12;
	mad.lo.s32 	%r79, %r8, %r78, %r11;
	mad.lo.s32 	%r183, %r7, %r79, %r67;
	mul.wide.s32 	%rd7, %r48, 8;
	mul.wide.s32 	%rd11, %r34, 8;
$L__BB1_10:
	and.b32  	%r187, %r31, 2147483646;
	div.s32 	%r80, %r183, %r32;
	mul.lo.s32 	%r81, %r80, %r32;
	sub.s32 	%r82, %r183, %r81;
	rem.s32 	%r83, %r80, %r33;
	mul.lo.s32 	%r84, %r33, %r32;
	div.s32 	%r85, %r183, %r84;
	mad.lo.s32 	%r86, %r49, %r85, %r49;
	add.s32 	%r87, %r83, %r86;
	mad.lo.s32 	%r88, %r48, %r87, %r48;
	add.s32 	%r89, %r82, %r88;
	add.s32 	%r90, %r89, 1;
	mul.wide.s32 	%rd5, %r90, 8;
	add.s64 	%rd6, %rd2, %rd5;
	ld.global.f64 	%fd1, [%rd6+8];
	ld.global.f64 	%fd2, [%rd6+-8];
	add.f64 	%fd3, %fd1, %fd2;
	add.s64 	%rd8, %rd6, %rd7;
	ld.global.f64 	%fd4, [%rd8];
	add.f64 	%fd5, %fd3, %fd4;
	sub.s32 	%r91, %r90, %r48;
	mul.wide.s32 	%rd9, %r91, 8;
	add.s64 	%rd10, %rd2, %rd9;
	ld.global.f64 	%fd6, [%rd10];
	add.f64 	%fd7, %fd5, %fd6;
	add.s64 	%rd12, %rd6, %rd11;
	ld.global.f64 	%fd8, [%rd12];
	add.f64 	%fd9, %fd7, %fd8;
	sub.s32 	%r92, %r90, %r34;
	mul.wide.s32 	%rd13, %r92, 8;
	add.s64 	%rd14, %rd2, %rd13;
	ld.global.f64 	%fd10, [%rd14];
	add.f64 	%fd11, %fd9, %fd10;
	mul.f64 	%fd12, %fd11, 0d3FC5555555555555;
	add.s64 	%rd15, %rd1, %rd5;
	st.global.f64 	[%rd15], %fd12;
	div.s32 	%r93, %r184, %r32;
	mul.lo.s32 	%r94, %r93, %r32;
	sub.s32 	%r95, %r184, %r94;
	rem.s32 	%r96, %r93, %r33;
	div.s32 	%r97, %r184, %r84;
	mad.lo.s32 	%r98, %r49, %r97, %r49;
	add.s32 	%r99, %r96, %r98;
	mad.lo.s32 	%r100, %r48, %r99, %r48;
	add.s32 	%r101, %r95, %r100;
	add.s32 	%r102, %r101, 1;
	mul.wide.s32 	%rd16, %r102, 8;
	add.s64 	%rd17, %rd2, %rd16;
	ld.global.f64 	%fd13, [%rd17+8];
	ld.global.f64 	%fd14, [%rd17+-8];
	add.f64 	%fd15, %fd13, %fd14;
	add.s64 	%rd18, %rd17, %rd7;
	ld.global.f64 	%fd16, [%rd18];
	add.f64 	%fd17, %fd15, %fd16;
	sub.s32 	%r103, %r102, %r48;
	mul.wide.s32 	%rd19, %r103, 8;
	add.s64 	%rd20, %rd2, %rd19;
	ld.global.f64 	%fd18, [%rd20];
	add.f64 	%fd19, %fd17, %fd18;
	add.s64 	%rd21, %rd17, %rd11;
	ld.global.f64 	%fd20, [%rd21];
	add.f64 	%fd21, %fd19, %fd20;
	sub.s32 	%r104, %r102, %r34;
	mul.wide.s32 	%rd22, %r104, 8;
	add.s64 	%rd23, %rd2, %rd22;
	ld.global.f64 	%fd22, [%rd23];
	add.f64 	%fd23, %fd21, %fd22;
	mul.f64 	%fd24, %fd23, 0d3FC5555555555555;
	add.s64 	%rd24, %rd1, %rd16;
	st.global.f64 	[%rd24], %fd24;
	add.s32 	%r185, %r185, 2;
	add.s32 	%r184, %r184, %r37;
	add.s32 	%r183, %r183, %r37;
	setp.eq.s32 	%p5, %r185, 0;
	@%p5 bra 	$L__BB1_11;
	bra.uni 	$L__BB1_10;
$L__BB1_11:
	and.b32  	%r105, %r31, 1;
	setp.eq.b32 	%p6, %r105, 1;
	not.pred 	%p7, %p6;
	@%p7 bra 	$L__BB1_13;
	add.s32 	%r106, %r54, %r13;
	mad.lo.s32 	%r107, %r187, %r15, %r106;
	div.s32 	%r108, %r107, %r32;
	mul.lo.s32 	%r109, %r108, %r32;
	sub.s32 	%r110, %r107, %r109;
	rem.s32 	%r111, %r108, %r33;
	mul.lo.s32 	%r112, %r33, %r32;
	div.s32 	%r113, %r107, %r112;
	mad.lo.s32 	%r114, %r49, %r113, %r49;
	add.s32 	%r115, %r111, %r114;
	mad.lo.s32 	%r116, %r48, %r115, %r48;
	add.s32 	%r117, %r110, %r116;
	add.s32 	%r118, %r117, 1;
	mul.wide.s32 	%rd25, %r118, 8;
	add.s64 	%rd26, %rd2, %rd25;
	ld.global.f64 	%fd25, [%rd26+8];
	ld.global.f64 	%fd26, [%rd26+-8];
	add.f64 	%fd27, %fd25, %fd26;
	mul.wide.s32 	%rd27, %r48, 8;
	add.s64 	%rd28, %rd26, %rd27;
	ld.global.f64 	%fd28, [%rd28];
	add.f64 	%fd29, %fd27, %fd28;
	sub.s32 	%r119, %r118, %r48;
	mul.wide.s32 	%rd29, %r119, 8;
	add.s64 	%rd30, %rd2, %rd29;
	ld.global.f64 	%fd30, [%rd30];
	add.f64 	%fd31, %fd29, %fd30;
	mul.wide.s32 	%rd31, %r34, 8;
	add.s64 	%rd32, %rd26, %rd31;
	ld.global.f64 	%fd32, [%rd32];
	add.f64 	%fd33, %fd31, %fd32;
	sub.s32 	%r120, %r118, %r34;
	mul.wide.s32 	%rd33, %r120, 8;
	add.s64 	%rd34, %rd2, %rd33;
	ld.global.f64 	%fd34, [%rd34];
	add.f64 	%fd35, %fd33, %fd34;
	mul.f64 	%fd36, %fd35, 0d3FC5555555555555;
	add.s64 	%rd35, %rd1, %rd25;
	st.global.f64 	[%rd35], %fd36;
$L__BB1_13:
	ret;

}


// ===== COMPILED SASS (sm_100) =====

	.target	sm_100

	.elftype	@"ET_EXEC"


//--------------------- .note.nv.tkinfo           --------------------------
	.section	.note.nv.tkinfo,"",@"SHT_NOTE"
	.sectionflags	@"SHF_NOTE_NV_TKINFO"
	.tkinfo
        /*0018*/ 	.word	0x00000002
        /*0030*/ 	.string	""
        /*0030*/ 	.string	"ptxas"
        /*0030*/ 	.string	"Cuda compilation tools, release 13.0, V13.0.88"
        /*0030*/ 	.string	"Build cuda_13.0.r13.0/compiler.36424714_0"
        /*0030*/ 	.string	"-arch sm_100 -m 64 "



//--------------------- .note.nv.cuinfo           --------------------------
	.section	.note.nv.cuinfo,"",@"SHT_NOTE"
	.sectionflags	@"SHF_NOTE_NV_CUINFO"
        /*0018*/ 	.short	0x0002
        /*001a*/ 	.short	0x0064
        /*001c*/ 	.short	0x0082
	.zero		2


//--------------------- .nv.info                  --------------------------
	.section	.nv.info,"",@"SHT_CUDA_INFO"
	.align	4


	//----- nvinfo : EIATTR_REGCOUNT
	.align		4
        /*0000*/ 	.byte	0x04, 0x2f
        /*0002*/ 	.short	(.L_1 - .L_0)
	.align		4
.L_0:
        /*0004*/ 	.word	index@(_Z10jacobiEdgePdS_iiiii)
        /*0008*/ 	.word	0x00000020


	//----- nvinfo : EIATTR_FRAME_SIZE
	.align		4
.L_1:
        /*000c*/ 	.byte	0x04, 0x11
        /*000e*/ 	.short	(.L_3 - .L_2)
	.align		4
.L_2:
        /*0010*/ 	.word	index@(_Z10jacobiEdgePdS_iiiii)
        /*0014*/ 	.word	0x00000000


	//----- nvinfo : EIATTR_REGCOUNT
	.align		4
.L_3:
        /*0018*/ 	.byte	0x04, 0x2f
        /*001a*/ 	.short	(.L_5 - .L_4)
	.align		4
.L_4:
        /*001c*/ 	.word	index@(_Z9jacobiMidPdS_iiiiiiiiii)
        /*0020*/ 	.word	0x00000020


	//----- nvinfo : EIATTR_FRAME_SIZE
	.align		4
.L_5:
        /*0024*/ 	.byte	0x04, 0x11
        /*0026*/ 	.short	(.L_7 - .L_6)
	.align		4
.L_6:
        /*0028*/ 	.word	index@(_Z9jacobiMidPdS_iiiiiiiiii)
        /*002c*/ 	.word	0x00000000


	//----- nvinfo : EIATTR_MIN_STACK_SIZE
	.align		4
.L_7:
        /*0030*/ 	.byte	0x04, 0x12
        /*0032*/ 	.short	(.L_9 - .L_8)
	.align		4
.L_8:
        /*0034*/ 	.word	index@(_Z9jacobiMidPdS_iiiiiiiiii)
        /*0038*/ 	.word	0x00000000


	//----- nvinfo : EIATTR_MIN_STACK_SIZE
	.align		4
.L_9:
        /*003c*/ 	.byte	0x04, 0x12
        /*003e*/ 	.short	(.L_11 - .L_10)
	.align		4
.L_10:
        /*0040*/ 	.word	index@(_Z10jacobiEdgePdS_iiiii)
        /*0044*/ 	.word	0x00000000
.L_11:


//--------------------- .nv.compat                --------------------------
	.section	.nv.compat,"",@"SHT_CUDA_COMPAT_INFO"
	.align	4
        /*0000*/ 	.byte	0x02, 0x09, 0x00, 0x00, 0x02, 0x02, 0x01, 0x00, 0x02, 0x05, 0x05, 0x00, 0x03, 0x07, 0x01, 0x01
        /*0010*/ 	.byte	0x02, 0x03, 0x00, 0x00, 0x02, 0x06, 0x01, 0x00, 0x04, 0x0b, 0x08, 0x00, 0x01, 0x00, 0x00, 0x00
        /*0020*/ 	.byte	0x00, 0x00, 0x00, 0x00


//--------------------- .nv.info._Z9jacobiMidPdS_iiiiiiiiii --------------------------
	.section	.nv.info._Z9jacobiMidPdS_iiiiiiiiii,"",@"SHT_CUDA_INFO"
	.sectionflags	@""
	.align	4


	//----- nvinfo : EIATTR_CUDA_API_VERSION
	.align		4
        /*0000*/ 	.byte	0x04, 0x37
        /*0002*/ 	.short	(.L_13 - .L_12)
.L_12:
        /*0004*/ 	.word	0x00000082


	//----- nvinfo : EIATTR_KPARAM_INFO
	.align		4
.L_13:
        /*0008*/ 	.byte	0x04, 0x17
        /*000a*/ 	.short	(.L_15 - .L_14)
.L_14:
        /*000c*/ 	.word	0x00000000
        /*0010*/ 	.short	0x000b
        /*0012*/ 	.short	0x0034
        /*0014*/ 	.byte	0x00, 0xf0, 0x11, 0x00


	//----- nvinfo : EIATTR_KPARAM_INFO
	.align		4
.L_15:
        /*0018*/ 	.byte	0x04, 0x17
        /*001a*/ 	.short	(.L_17 - .L_16)
.L_16:
        /*001c*/ 	.word	0x00000000
        /*0020*/ 	.short	0x000a
        /*0022*/ 	.short	0x0030
        /*0024*/ 	.byte	0x00, 0xf0, 0x11, 0x00


	//----- nvinfo : EIATTR_KPARAM_INFO
	.align		4
.L_17:
        /*0028*/ 	.byte	0x04, 0x17
        /*002a*/ 	.short	(.L_19 - .L_18)
.L_18:
        /*002c*/ 	.word	0x00000000
        /*0030*/ 	.short	0x0009
        /*0032*/ 	.short	0x002c
        /*0034*/ 	.byte	0x00, 0xf0, 0x11, 0x00


	//----- nvinfo : EIATTR_KPARAM_INFO
	.align		4
.L_19:
        /*0038*/ 	.byte	0x04, 0x17
        /*003a*/ 	.short	(.L_21 - .L_20)
.L_20:
        /*003c*/ 	.word	0x00000000
        /*0040*/ 	.short	0x0008
        /*0042*/ 	.short	0x0028
        /*0044*/ 	.byte	0x00, 0xf0, 0x11, 0x00


	//----- nvinfo : EIATTR_KPARAM_INFO
	.align		4
.L_21:
        /*0048*/ 	.byte	0x04, 0x17
        /*004a*/ 	.short	(.L_23 - .L_22)
.L_22:
        /*004c*/ 	.word	0x00000000
        /*0050*/ 	.short	0x0007
        /*0052*/ 	.short	0x0024
        /*0054*/ 	.byte	0x00, 0xf0, 0x11, 0x00


	//----- nvinfo : EIATTR_KPARAM_INFO
	.align		4
.L_23:
        /*0058*/ 	.byte	0x04, 0x17
        /*005a*/ 	.short	(.L_25 - .L_24)
.L_24:
        /*005c*/ 	.word	0x00000000
        /*0060*/ 	.short	0x0006
        /*0062*/ 	.short	0x0020
        /*0064*/ 	.byte	0x00, 0xf0, 0x11, 0x00


	//----- nvinfo : EIATTR_KPARAM_INFO
	.align		4
.L_25:
        /*0068*/ 	.byte	0x04, 0x17
        /*006a*/ 	.short	(.L_27 - .L_26)
.L_26:
        /*006c*/ 	.word	0x00000000
        /*0070*/ 	.short	0x0005
        /*0072*/ 	.short	0x001c
        /*0074*/ 	.byte	0x00, 0xf0, 0x11, 0x00


	//----- nvinfo : EIATTR_KPARAM_INFO
	.align		4
.L_27:
        /*0078*/ 	.byte	0x04, 0x17
        /*007a*/ 	.short	(.L_29 - .L_28)
.L_28:
        /*007c*/ 	.word	0x00000000
        /*0080*/ 	.short	0x0004
        /*0082*/ 	.short	0x0018
        /*0084*/ 	.byte	0x00, 0xf0, 0x11, 0x00


	//----- nvinfo : EIATTR_KPARAM_INFO
	.align		4
.L_29:
        /*0088*/ 	.byte	0x04, 0x17
        /*008a*/ 	.short	(.L_31 - .L_30)
.L_30:
        /*008c*/ 	.word	0x00000000
        /*0090*/ 	.short	0x0003
        /*0092*/ 	.short	0x0014
        /*0094*/ 	.byte	0x00, 0xf0, 0x11, 0x00


	//----- nvinfo : EIATTR_KPARAM_INFO
	.align		4
.L_31:
        /*0098*/ 	.byte	0x04, 0x17
        /*009a*/ 	.short	(.L_33 - .L_32)
.L_32:
        /*009c*/ 	.word	0x00000000
        /*00a0*/ 	.short	0x0002
        /*00a2*/ 	.short	0x0010
        /*00a4*/ 	.byte	0x00, 0xf0, 0x11, 0x00


	//----- nvinfo : EIATTR_KPARAM_INFO
	.align		4
.L_33:
        /*00a8*/ 	.byte	0x04, 0x17
        /*00aa*/ 	.short	(.L_35 - .L_34)
.L_34:
        /*00ac*/ 	.word	0x00000000
        /*00b0*/ 	.short	0x0001
        /*00b2*/ 	.short	0x0008
        /*00b4*/ 	.byte	0x00, 0xf5, 0x21, 0x00


	//----- nvinfo : EIATTR_KPARAM_INFO
	.align		4
.L_35:
        /*00b8*/ 	.byte	0x04, 0x17
        /*00ba*/ 	.short	(.L_37 - .L_36)
.L_36:
        /*00bc*/ 	.word	0x00000000
        /*00c0*/ 	.short	0x0000
        /*00c2*/ 	.short	0x0000
        /*00c4*/ 	.byte	0x00, 0xf5, 0x21, 0x00


	//----- nvinfo : EIATTR_SPARSE_MMA_MASK
	.align		4
.L_37:
        /*00c8*/ 	.byte	0x03, 0x50
        /*00ca*/ 	.short	0x0000


	//----- nvinfo : EIATTR_MAXREG_COUNT
	.align		4
        /*00cc*/ 	.byte	0x03, 0x1b
        /*00ce*/ 	.short	0x00ff


	//----- nvinfo : EIATTR_MERCURY_ISA_VERSION
	.align		4
        /*00d0*/ 	.byte	0x03, 0x5f
        /*00d2*/ 	.short	0x0101


	//----- nvinfo : EIATTR_VRC_CTA_INIT_COUNT
	.align		4
        /*00d4*/ 	.byte	0x02, 0x4a
	.zero		1
	.zero		1


	//----- nvinfo : EIATTR_EXIT_INSTR_OFFSETS
	.align		4
        /*00d8*/ 	.byte	0x04, 0x1c
        /*00da*/ 	.short	(.L_39 - .L_38)


	//   ....[0]....
.L_38:
        /*00dc*/ 	.word	0x00000220


	//   ....[1]....
        /*00e0*/ 	.word	0x00001af0


	//   ....[2]....
        /*00e4*/ 	.word	0x000021c0


	//   ....[3]....
        /*00e8*/ 	.word	0x00002240


	//   ....[4]....
        /*00ec*/ 	.word	0x00003b30


	//   ....[5]....
        /*00f0*/ 	.word	0x00004210


	//----- nvinfo : EIATTR_CRS_STACK_SIZE
	.align		4
.L_39:
        /*00f4*/ 	.byte	0x04, 0x1e
        /*00f6*/ 	.short	(.L_41 - .L_40)
.L_40:
        /*00f8*/ 	.word	0x00000000


	//----- nvinfo : EIATTR_CBANK_PARAM_SIZE
	.align		4
.L_41:
        /*00fc*/ 	.byte	0x03, 0x19
        /*00fe*/ 	.short	0x0038


	//----- nvinfo : EIATTR_PARAM_CBANK
	.align		4
        /*0100*/ 	.byte	0x04, 0x0a
        /*0102*/ 	.short	(.L_43 - .L_42)
	.align		4
.L_42:
        /*0104*/ 	.word	index@(.nv.constant0._Z9jacobiMidPdS_iiiiiiiiii)
        /*0108*/ 	.short	0x0380
        /*010a*/ 	.short	0x0038


	//----- nvinfo : EIATTR_SW_WAR
	.align		4
.L_43:
        /*010c*/ 	.byte	0x04, 0x36
        /*010e*/ 	.short	(.L_45 - .L_44)
.L_44:
        /*0110*/ 	.word	0x00000008
.L_45:


//--------------------- .nv.info._Z10jacobiEdgePdS_iiiii --------------------------
	.section	.nv.info._Z10jacobiEdgePdS_iiiii,"",@"SHT_CUDA_INFO"
	.sectionflags	@""
	.align	4


	//----- nvinfo : EIATTR_CUDA_API_VERSION
	.align		4
        /*0000*/ 	.byte	0x04, 0x37
        /*0002*/ 	.short	(.L_47 - .L_46)
.L_46:
        /*0004*/ 	.word	0x00000082


	//----- nvinfo : EIATTR_KPARAM_INFO
	.align		4
.L_47:
        /*0008*/ 	.byte	0x04, 0x17
        /*000a*/ 	.short	(.L_49 - .L_48)
.L_48:
        /*000c*/ 	.word	0x00000000
        /*0010*/ 	.short	0x0006
        /*0012*/ 	.short	0x0020
        /*0014*/ 	.byte	0x00, 0xf0, 0x11, 0x00


	//----- nvinfo : EIATTR_KPARAM_INFO
	.align		4
.L_49:
        /*0018*/ 	.byte	0x04, 0x17
        /*001a*/ 	.short	(.L_51 - .L_50)
.L_50:
        /*001c*/ 	.word	0x00000000
        /*0020*/ 	.short	0x0005
        /*0022*/ 	.short	0x001c
        /*0024*/ 	.byte	0x00, 0xf0, 0x11, 0x00


	//----- nvinfo : EIATTR_KPARAM_INFO
	.align		4
.L_51:
        /*0028*/ 	.byte	0x04, 0x17
        /*002a*/ 	.short	(.L_53 - .L_52)
.L_52:
        /*002c*/ 	.word	0x00000000
        /*0030*/ 	.short	0x0004
        /*0032*/ 	.short	0x0018
        /*0034*/ 	.byte	0x00, 0xf0, 0x11, 0x00


	//----- nvinfo : EIATTR_KPARAM_INFO
	.align		4
.L_53:
        /*0038*/ 	.byte	0x04, 0x17
        /*003a*/ 	.short	(.L_55 - .L_54)
.L_54:
        /*003c*/ 	.word	0x00000000
        /*0040*/ 	.short	0x0003
        /*0042*/ 	.short	0x0014
        /*0044*/ 	.byte	0x00, 0xf0, 0x11, 0x00


	//----- nvinfo : EIATTR_KPARAM_INFO
	.align		4
.L_55:
        /*0048*/ 	.byte	0x04, 0x17
        /*004a*/ 	.short	(.L_57 - .L_56)
.L_56:
        /*004c*/ 	.word	0x00000000
        /*0050*/ 	.short	0x0002
        /*0052*/ 	.short	0x0010
        /*0054*/ 	.byte	0x00, 0xf0, 0x11, 0x00


	//----- nvinfo : EIATTR_KPARAM_INFO
	.align		4
.L_57:
        /*0058*/ 	.byte	0x04, 0x17
        /*005a*/ 	.short	(.L_59 - .L_58)
.L_58:
        /*005c*/ 	.word	0x00000000
        /*0060*/ 	.short	0x0001
        /*0062*/ 	.short	0x0008
        /*0064*/ 	.byte	0x00, 0xf5, 0x21, 0x00


	//----- nvinfo : EIATTR_KPARAM_INFO
	.align		4
.L_59:
        /*0068*/ 	.byte	0x04, 0x17
        /*006a*/ 	.short	(.L_61 - .L_60)
.L_60:
        /*006c*/ 	.word	0x00000000
        /*0070*/ 	.short	0x0000
        /*0072*/ 	.short	0x0000
        /*0074*/ 	.byte	0x00, 0xf5, 0x21, 0x00


	//----- nvinfo : EIATTR_SPARSE_MMA_MASK
	.align		4
.L_61:
        /*0078*/ 	.byte	0x03, 0x50
        /*007a*/ 	.short	0x0000


	//----- nvinfo : EIATTR_MAXREG_COUNT
	.align		4
        /*007c*/ 	.byte	0x03, 0x1b
        /*007e*/ 	.short	0x00ff


	//----- nvinfo : EIATTR_MERCURY_ISA_VERSION
	.align		4
        /*0080*/ 	.byte	0x03, 0x5f
        /*0082*/ 	.short	0x0101


	//----- nvinfo : EIATTR_VRC_CTA_INIT_COUNT
	.align		4
        /*0084*/ 	.byte	0x02, 0x4a
	.zero		1
	.zero		1


	//----- nvinfo : EIATTR_EXIT_INSTR_OFFSETS
	.align		4
        /*0088*/ 	.byte	0x04, 0x1c
        /*008a*/ 	.short	(.L_63 - .L_62)


	//   ....[0]....
.L_62:
        /*008c*/ 	.word	0x00002e10


	//   ....[1]....
        /*0090*/ 	.word	0x00003530


	//   ....[2]....
        /*0094*/ 	.word	0x00003600


	//   ....[3]....
        /*0098*/ 	.word	0x00003ca0


	//   ....[4]....
        /*009c*/ 	.word	0x00003cc0


	//   ....[5]....
        /*00a0*/ 	.word	0x00003ce0


	//   ....[6]....
        /*00a4*/ 	.word	0x000043b0


	//   ....[7]....
        /*00a8*/ 	.word	0x000043d0


	//   ....[8]....
        /*00ac*/ 	.word	0x00004a90


	//   ....[9]....
        /*00b0*/ 	.word	0x00005170


	//----- nvinfo : EIATTR_CRS_STACK_SIZE
	.align		4
.L_63:
        /*00b4*/ 	.byte	0x04, 0x1e
        /*00b6*/ 	.short	(.L_65 - .L_64)
.L_64:
        /*00b8*/ 	.word	0x00000000


	//----- nvinfo : EIATTR_CBANK_PARAM_SIZE
	.align		4
.L_65:
        /*00bc*/ 	.byte	0x03, 0x19
        /*00be*/ 	.short	0x0024


	//----- nvinfo : EIATTR_PARAM_CBANK
	.align		4
        /*00c0*/ 	.byte	0x04, 0x0a
        /*00c2*/ 	.short	(.L_67 - .L_66)
	.align		4
.L_66:
        /*00c4*/ 	.word	index@(.nv.constant0._Z10jacobiEdgePdS_iiiii)
        /*00c8*/ 	.short	0x0380
        /*00ca*/ 	.short	0x0024


	//----- nvinfo : EIATTR_SW_WAR
	.align		4
.L_67:
        /*00cc*/ 	.byte	0x04, 0x36
        /*00ce*/ 	.short	(.L_69 - .L_68)
.L_68:
        /*00d0*/ 	.word	0x00000008
.L_69:


//--------------------- .nv.callgraph             --------------------------
	.section	.nv.callgraph,"",@"SHT_CUDA_CALLGRAPH"
	.align	4
	.sectionentsize	8
	.align		4
        /*0000*/ 	.word	0x00000000
	.align		4
        /*0004*/ 	.word	0xffffffff
	.align		4
        /*0008*/ 	.word	0x00000000
	.align		4
        /*000c*/ 	.word	0xfffffffe
	.align		4
        /*0010*/ 	.word	0x00000000
	.align		4
        /*0014*/ 	.word	0xfffffffd
	.align		4
        /*0018*/ 	.word	0x00000000
	.align		4
        /*001c*/ 	.word	0xfffffffc


//--------------------- .text._Z9jacobiMidPdS_iiiiiiiiii --------------------------
	.section	.text._Z9jacobiMidPdS_iiiiiiiiii,"ax",@progbits
	.align	128
        .global         _Z9jacobiMidPdS_iiiiiiiiii
        .type           _Z9jacobiMidPdS_iiiiiiiiii,@function
        .size           _Z9jacobiMidPdS_iiiiiiiiii,(.L_x_24 - _Z9jacobiMidPdS_iiiiiiiiii)
        .other          _Z9jacobiMidPdS_iiiiiiiiii,@"STO_CUDA_ENTRY STV_DEFAULT"
_Z9jacobiMidPdS_iiiiiiiiii:
.text._Z9jacobiMidPdS_iiiiiiiiii:
[----:B------:R-:W-:Y:S01]  /*0000*/  LDC R1, c[0x0][0x37c] ;  /* 0x0000df00ff017b82 */ /* 0x000fe20000000800 */
[----:B------:R-:W0:Y:S07]  /*0010*/  S2R R10, SR_TID.Y ;  /* 0x00000000000a7919 */ /* 0x000e2e0000002200 */
[----:B------:R-:W-:Y:S01]  /*0020*/  S2UR UR10, SR_CTAID.Y ;  /* 0x00000000000a79c3 */ /* 0x000fe20000002600 */
[----:B------:R-:W1:Y:S01]  /*0030*/  LDCU UR12, c[0x0][0x370] ;  /* 0x00006e00ff0c77ac */ /* 0x000e620008000800 */
[----:B------:R-:W0:Y:S01]  /*0040*/  S2R R12, SR_TID.Z ;  /* 0x00000000000c7919 */ /* 0x000e220000002300 */
[----:B------:R-:W2:Y:S01]  /*0050*/  LDCU UR13, c[0x0][0x374] ;  /* 0x00006e80ff0d77ac */ /* 0x000ea20008000800 */
[----:B------:R-:W3:Y:S04]  /*0060*/  S2R R13, SR_TID.X ;  /* 0x00000000000d7919 */ /* 0x000ee80000002100 */
[----:B------:R-:W2:Y:S01]  /*0070*/  S2UR UR11, SR_CTAID.Z ;  /* 0x00000000000b79c3 */ /* 0x000ea20000002700 */
[----:B------:R-:W4:Y:S01]  /*0080*/  LDCU UR14, c[0x0][0x360] ;  /* 0x00006c00ff0e77ac */ /* 0x000f220008000800 */
[----:B------:R-:W4:Y:S06]  /*0090*/  LDCU UR15, c[0x0][0x364] ;  /* 0x00006c80ff0f77ac */ /* 0x000f2c0008000800 */
[----:B------:R-:W1:Y:S01]  /*00a0*/  S2UR UR9, SR_CTAID.X ;  /* 0x00000000000979c3 */ /* 0x000e620000002500 */
[----:B------:R-:W5:Y:S01]  /*00b0*/  LDCU.64 UR18, c[0x0][0x398] ;  /* 0x00007300ff1277ac */ /* 0x000f620008000a00 */
[----:B------:R-:W0:Y:S06]  /*00c0*/  LDCU.64 UR6, c[0x0][0x358] ;  /* 0x00006b00ff0677ac */ /* 0x000e2c0008000a00 */
[----:B------:R-:W3:Y:S01]  /*00d0*/  LDC R11, c[0x0][0x368] ;  /* 0x0000da00ff0b7b82 */ /* 0x000ee20000000800 */
[----:B------:R-:W3:Y:S01]  /*00e0*/  LDCU UR16, c[0x0][0x378] ;  /* 0x00006f00ff1077ac */ /* 0x000ee20008000800 */
[----:B----4-:R-:W-:-:S02]  /*00f0*/  UIMAD UR8, UR14, UR15, URZ ;  /* 0x0000000f0e0872a4 */ /* 0x010fc4000f8e02ff */
[----:B--2---:R-:W-:Y:S02]  /*0100*/  UIMAD UR4, UR11, UR13, UR10 ;  /* 0x0000000d0b0472a4 */ /* 0x004fe4000f8e020a */
[----:B-----5:R-:W-:Y:S01]  /*0110*/  UISETP.GE.AND UP0, UPT, UR19, UR18, UPT ;  /* 0x000000121300728c */ /* 0x020fe2000bf06270 */
[----:B0-----:R-:W-:Y:S01]  /*0120*/  IMAD R0, R12, UR15, R10 ;  /* 0x0000000f0c007c24 */ /* 0x001fe2000f8e020a */
[----:B-1----:R-:W-:-:S03]  /*0130*/  UIMAD UR4, UR4, UR12, UR9 ;  /* 0x0000000c040472a4 */ /* 0x002fc6000f8e0209 */
[----:B---3--:R-:W-:Y:S01]  /*0140*/  IMAD R3, R0, UR14, R13 ;  /* 0x0000000e00037c24 */ /* 0x008fe2000f8e020d */
[----:B------:R-:W-:-:S04]  /*0150*/  UIMAD UR5, UR13, UR16, URZ ;  /* 0x000000100d0572a4 */ /* 0x000fc8000f8e02ff */
[----:B------:R-:W-:Y:S01]  /*0160*/  UIMAD UR5, UR5, UR12, URZ ;  /* 0x0000000c050572a4 */ /* 0x000fe2000f8e02ff */
[----:B------:R-:W-:-:S04]  /*0170*/  IMAD R2, R11, UR8, RZ ;  /* 0x000000080b027c24 */ /* 0x000fc8000f8e02ff */
[C---:B------:R-:W-:Y:S02]  /*0180*/  IMAD R0, R2.reuse, UR4, R3 ;  /* 0x0000000402007c24 */ /* 0x040fe4000f8e0203 */
[----:B------:R-:W-:Y:S01]  /*0190*/  IMAD R2, R2, UR5, RZ ;  /* 0x0000000502027c24 */ /* 0x000fe2000f8e02ff */
[----:B------:R-:W-:Y:S06]  /*01a0*/  BRA.U UP0, `(.L_x_0) ;  /* 0x0000002100087547 */ /* 0x000fec000b800000 */
[----:B------:R-:W0:Y:S01]  /*01b0*/  LDCU UR5, c[0x0][0x3a8] ;  /* 0x00007500ff0577ac */ /* 0x000e220008000800 */
[----:B------:R-:W1:Y:S01]  /*01c0*/  LDCU UR8, c[0x0][0x3a4] ;  /* 0x00007480ff0877ac */ /* 0x000e620008000800 */
[----:B0-----:R-:W-:Y:S01]  /*01d0*/  ISETP.GE.AND P0, PT, R0, UR5, PT ;  /* 0x0000000500007c0c */ /* 0x001fe2000bf06270 */
[----:B-1----:R-:W-:-:S06]  /*01e0*/  UIADD3 UR5, UPT, UPT, UR8, 0x1, URZ ;  /* 0x0000000108057890 */ /* 0x002fcc000fffe0ff */
[----:B------:R-:W-:-:S06]  /*01f0*/  IMAD.U32 R3, RZ, RZ, UR5 ;  /* 0x00000005ff037e24 */ /* 0x000fcc000f8e00ff */
[----:B------:R-:W-:-:S05]  /*0200*/  @P0 IMAD R3, RZ, RZ, UR8 ;  /* 0x00000008ff030e24 */ /* 0x000fca000f8e02ff */
[----:B------:R-:W-:-:S13]  /*0210*/  ISETP.GE.AND P0, PT, R3, 0x1, PT ;  /* 0x000000010300780c */ /* 0x000fda0003f06270 */
[----:B------:R-:W-:Y:S05]  /*0220*/  @!P0 EXIT ;  /* 0x000000000000894d */ /* 0x000fea0003800000 */
[----:B------:R-:W0:Y:S01]  /*0230*/  LDCU.64 UR18, c[0x0][0x390] ;  /* 0x00007200ff1277ac */ /* 0x000e220008000a00 */
[----:B------:R-:W-:Y:S01]  /*0240*/  ISETP.NE.AND P0, PT, R3, 0x1, PT ;  /* 0x000000010300780c */ /* 0x000fe20003f05270 */
[----:B------:R-:W-:Y:S01]  /*0250*/  BSSY.RECONVERGENT B0, `(.L_x_1) ;  /* 0x0000187000007945 */ /* 0x000fe20003800200 */
[----:B------:R-:W-:Y:S01]  /*0260*/  IMAD.MOV.U32 R15, RZ, RZ, RZ ;  /* 0x000000ffff0f7224 */ /* 0x000fe200078e00ff */
[----:B------:R-:W1:Y:S01]  /*0270*/  LDCU.64 UR20, c[0x0][0x390] ;  /* 0x00007200ff1477ac */ /* 0x000e620008000a00 */
[----:B0-----:R-:W-:Y:S01]  /*0280*/  MOV R4, UR18 ;  /* 0x0000001200047c02 */ /* 0x001fe20008000f00 */
[----:B------:R-:W-:-:S03]  /*0290*/  IMAD.U32 R5, RZ, RZ, UR19 ;  /* 0x00000013ff057e24 */ /* 0x000fc6000f8e00ff */
[C---:B------:R-:W-:Y:S01]  /*02a0*/  IADD3 R6, PT, PT, R4.reuse, -0x2, RZ ;  /* 0xfffffffe04067810 */ /* 0x040fe20007ffe0ff */
[----:B------:R-:W-:Y:S02]  /*02b0*/  VIADD R7, R5, 0xfffffffe ;  /* 0xfffffffe05077836 */ /* 0x000fe40000000000 */
[----:B------:R-:W-:Y:S02]  /*02c0*/  IMAD R8, R4, R5, RZ ;  /* 0x0000000504087224 */ /* 0x000fe400078e02ff */
[----:B-1----:R-:W-:Y:S05]  /*02d0*/  @!P0 BRA `(.L_x_2) ;  /* 0x0000001400f88947 */ /* 0x002fea0003800000 */
[-C--:B------:R-:W-:Y:S01]  /*02e0*/  IABS R9, R6.reuse ;  /* 0x0000000600097213 */ /* 0x080fe20000000000 */
[----:B------:R-:W0:Y:S01]  /*02f0*/  LDCU UR8, c[0x0][0x3b4] ;  /* 0x00007680ff0877ac */ /* 0x000e220008000800 */
[----:B------:R-:W-:Y:S01]  /*0300*/  IABS R18, R7 ;  /* 0x0000000700127213 */ /* 0x000fe20000000000 */
[----:B------:R-:W-:Y:S01]  /*0310*/  IMAD R17, R11, UR4, R12 ;  /* 0x000000040b117c24 */ /* 0x000fe2000f8e020c */
[----:B------:R-:W1:Y:S01]  /*0320*/  I2F.RP R16, R9 ;  /* 0x0000000900107306 */ /* 0x000e620000209400 */
[----:B------:R-:W-:Y:S01]  /*0330*/  UIADD3 UR5, UPT, UPT, UR11, UR16, URZ ;  /* 0x000000100b057290 */ /* 0x000fe2000fffe0ff */
[-C--:B------:R-:W-:Y:S01]  /*0340*/  IABS R25, R6.reuse ;  /* 0x0000000600197213 */ /* 0x080fe20000000000 */
[----:B------:R-:W-:Y:S01]  /*0350*/  IMAD R14, R17, UR15, R10 ;  /* 0x0000000f110e7c24 */ /* 0x000fe2000f8e020a */
[----:B------:R-:W-:Y:S01]  /*0360*/  LOP3.LUT R27, RZ, R6, RZ, 0x33, !PT ;  /* 0x00000006ff1b7212 */ /* 0x000fe200078e33ff */
[----:B------:R-:W-:-:S03]  /*0370*/  UIMAD UR5, UR5, UR13, UR10 ;  /* 0x0000000d050572a4 */ /* 0x000fc6000f8e020a */
[----:B------:R-:W2:Y:S01]  /*0380*/  I2F.RP R19, R18 ;  /* 0x0000001200137306 */ /* 0x000ea20000209400 */
[----:B------:R-:W-:Y:S01]  /*0390*/  UIMAD UR5, UR5, UR12, UR9 ;  /* 0x0000000c050572a4 */ /* 0x000fe2000f8e0209 */
[----:B0-----:R-:W-:-:S06]  /*03a0*/  IADD3 R21, PT, PT, R13, UR8, RZ ;  /* 0x000000080d157c10 */ /* 0x001fcc000fffe0ff */
[----:B-1----:R-:W0:Y:S01]  /*03b0*/  MUFU.RCP R16, R16 ;  /* 0x0000001000107308 */ /* 0x002e220000001000 */
[----:B------:R-:W-:Y:S02]  /*03c0*/  IMAD R17, R11, UR5, R12 ;  /* 0x000000050b117c24 */ /* 0x000fe4000f8e020c */
[--C-:B------:R-:W-:Y:S02]  /*03d0*/  IMAD R23, R14, UR14, R21.reuse ;  /* 0x0000000e0e177c24 */ /* 0x100fe4000f8e0215 */
[----:B------:R-:W-:Y:S02]  /*03e0*/  HFMA2 R14, -RZ, RZ, 0, 0 ;  /* 0x00000000ff0e7431 */ /* 0x000fe400000001ff */
[----:B------:R-:W-:Y:S01]  /*03f0*/  IMAD R12, R17, UR15, R10 ;  /* 0x0000000f110c7c24 */ /* 0x000fe2000f8e020a */
[----:B--2---:R-:W1:Y:S03]  /*0400*/  MUFU.RCP R19, R19 ;  /* 0x0000001300137308 */ /* 0x004e660000001000 */
[----:B------:R-:W-:Y:S01]  /*0410*/  IMAD R21, R12, UR14, R21 ;  /* 0x0000000e0c157c24 */ /* 0x000fe2000f8e0215 */
[----:B------:R-:W-:-:S04]  /*0420*/  IABS R12, R6 ;  /* 0x00000006000c7213 */ /* 0x000fc80000000000 */
[----:B------:R-:W-:Y:S01]  /*0430*/  IADD3 R26, PT, PT, RZ, -R12, RZ ;  /* 0x8000000cff1a7210 */ /* 0x000fe20007ffe0ff */
[----:B------:R-:W-:Y:S02]  /*0440*/  IMAD.MOV.U32 R12, RZ, RZ, RZ ;  /* 0x000000ffff0c7224 */ /* 0x000fe400078e00ff */
[----:B0-----:R-:W-:-:S06]  /*0450*/  VIADD R15, R16, 0xffffffe ;  /* 0x0ffffffe100f7836 */ /* 0x001fcc0000000000 */
[----:B------:R-:W0:Y:S01]  /*0460*/  F2I.FTZ.U32.TRUNC.NTZ R15, R15 ;  /* 0x0000000f000f7305 */ /* 0x000e22000021f000 */
[----:B-1----:R-:W-:Y:S01]  /*0470*/  VIADD R13, R19, 0xffffffe ;  /* 0x0ffffffe130d7836 */ /* 0x002fe20000000000 */
[----:B------:R-:W-:-:S06]  /*0480*/  IABS R19, R23 ;  /* 0x0000001700137213 */ /* 0x000fcc0000000000 */
[----:B------:R-:W1:Y:S01]  /*0490*/  F2I.FTZ.U32.TRUNC.NTZ R13, R13 ;  /* 0x0000000d000d7305 */ /* 0x000e62000021f000 */
[----:B0-----:R-:W-:-:S04]  /*04a0*/  IMAD.MOV R16, RZ, RZ, -R15 ;  /* 0x000000ffff107224 */ /* 0x001fc800078e0a0f */
[----:B------:R-:W-:Y:S01]  /*04b0*/  IMAD R17, R16, R9, RZ ;  /* 0x0000000910117224 */ /* 0x000fe200078e02ff */
[----:B------:R-:W-:-:S03]  /*04c0*/  IABS R16, R6 ;  /* 0x0000000600107213 */ /* 0x000fc60000000000 */
[----:B------:R-:W-:Y:S01]  /*04d0*/  IMAD.HI.U32 R10, R15, R17, R14 ;  /* 0x000000110f0a7227 */ /* 0x000fe200078e000e */
[----:B------:R-:W-:-:S03]  /*04e0*/  IABS R17, R21 ;  /* 0x0000001500117213 */ /* 0x000fc60000000000 */
[----:B------:R-:W-:Y:S02]  /*04f0*/  IMAD.MOV R22, RZ, RZ, -R16 ;  /* 0x000000ffff167224 */ /* 0x000fe400078e0a10 */
[----:B------:R-:W-:-:S04]  /*0500*/  IMAD.HI.U32 R16, R10, R19, RZ ;  /* 0x000000130a107227 */ /* 0x000fc800078e00ff */
[----:B------:R-:W-:Y:S02]  /*0510*/  IMAD R22, R16, R22, R19 ;  /* 0x0000001610167224 */ /* 0x000fe400078e0213 */
[----:B------:R-:W-:-:S03]  /*0520*/  IMAD.HI.U32 R20, R10, R17, RZ ;  /* 0x000000110a147227 */ /* 0x000fc600078e00ff */
[C---:B------:R-:W-:Y:S01]  /*0530*/  ISETP.GT.U32.AND P1, PT, R9.reuse, R22, PT ;  /* 0x000000160900720c */ /* 0x040fe20003f24070 */
[----:B------:R-:W-:Y:S02]  /*0540*/  IMAD R26, R20, R26, R17 ;  /* 0x0000001a141a7224 */ /* 0x000fe400078e0211 */
[----:B-1----:R-:W-:Y:S02]  /*0550*/  IMAD.MOV R15, RZ, RZ, -R13 ;  /* 0x000000ffff0f7224 */ /* 0x002fe400078e0a0d */
[----:B------:R-:W-:Y:S01]  /*0560*/  IMAD R14, R6, R7, RZ ;  /* 0x00000007060e7224 */ /* 0x000fe200078e02ff */
[----:B------:R-:W-:Y:S01]  /*0570*/  ISETP.GT.U32.AND P3, PT, R9, R26, PT ;  /* 0x0000001a0900720c */ /* 0x000fe20003f64070 */
[----:B------:R-:W-:-:S04]  /*0580*/  IMAD R15, R15, R18, RZ ;  /* 0x000000120f0f7224 */ /* 0x000fc800078e02ff */
[----:B------:R-:W-:Y:S01]  /*0590*/  IMAD.HI.U32 R12, R13, R15, R12 ;  /* 0x0000000f0d0c7227 */ /* 0x000fe200078e000c */
[----:B------:R-:W-:Y:S02]  /*05a0*/  LOP3.LUT R13, R23, R6, RZ, 0x3c, !PT ;  /* 0x00000006170d7212 */ /* 0x000fe400078e3cff */
[----:B------:R-:W-:Y:S01]  /*05b0*/  IABS R15, R14 ;  /* 0x0000000e000f7213 */ /* 0x000fe20000000000 */
[----:B------:R-:W-:Y:S01]  /*05c0*/  @!P1 IMAD.IADD R22, R22, 0x1, -R9 ;  /* 0x0000000116169824 */ /* 0x000fe200078e0a09 */
[----:B------:R-:W-:Y:S01]  /*05d0*/  ISETP.GE.AND P2, PT, R13, RZ, PT ;  /* 0x000000ff0d00720c */ /* 0x000fe20003f46270 */
[----:B------:R-:W-:Y:S01]  /*05e0*/  @!P1 VIADD R16, R16, 0x1 ;  /* 0x0000000110109836 */ /* 0x000fe20000000000 */
[----:B------:R-:W0:Y:S01]  /*05f0*/  I2F.RP R24, R15 ;  /* 0x0000000f00187306 */ /* 0x000e220000209400 */
[----:B------:R-:W-:Y:S02]  /*0600*/  @!P3 IADD3 R26, PT, PT, R26, -R25, RZ ;  /* 0x800000191a1ab210 */ /* 0x000fe40007ffe0ff */
[----:B------:R-:W-:-:S02]  /*0610*/  ISETP.GE.U32.AND P0, PT, R22, R9, PT ;  /* 0x000000091600720c */ /* 0x000fc40003f06070 */
[----:B------:R-:W-:Y:S02]  /*0620*/  ISETP.GE.U32.AND P1, PT, R26, R9, PT ;  /* 0x000000091a00720c */ /* 0x000fe40003f26070 */
[----:B------:R-:W-:Y:S01]  /*0630*/  @!P3 IADD3 R20, PT, PT, R20, 0x1, RZ ;  /* 0x000000011414b810 */ /* 0x000fe20007ffe0ff */
[----:B------:R-:W-:Y:S01]  /*0640*/  I2F.RP R26, R15 ;  /* 0x0000000f001a7306 */ /* 0x000fe20000209400 */
[-C--:B------:R-:W-:Y:S02]  /*0650*/  LOP3.LUT R22, R21, R6.reuse, RZ, 0x3c, !PT ;  /* 0x0000000615167212 */ /* 0x080fe400078e3cff */
[----:B------:R-:W-:Y:S02]  /*0660*/  LOP3.LUT R25, RZ, R6, RZ, 0x33, !PT ;  /* 0x00000006ff197212 */ /* 0x000fe400078e33ff */
[----:B------:R-:W-:Y:S02]  /*0670*/  ISETP.GE.AND P4, PT, R22, RZ, PT ;  /* 0x000000ff1600720c */ /* 0x000fe40003f86270 */
[----:B------:R-:W-:Y:S01]  /*0680*/  IABS R22, R7 ;  /* 0x0000000700167213 */ /* 0x000fe20000000000 */
[----:B------:R-:W-:Y:S01]  /*0690*/  @P0 VIADD R16, R16, 0x1 ;  /* 0x0000000110100836 */ /* 0x000fe20000000000 */
[----:B------:R-:W-:Y:S01]  /*06a0*/  ISETP.NE.AND P0, PT, R6, RZ, PT ;  /* 0x000000ff0600720c */ /* 0x000fe20003f05270 */
[----:B------:R-:W-:Y:S01]  /*06b0*/  @P1 VIADD R20, R20, 0x1 ;  /* 0x0000000114141836 */ /* 0x000fe20000000000 */
[----:B0-----:R0:W1:Y:S01]  /*06c0*/  MUFU.RCP R13, R24 ;  /* 0x00000018000d7308 */ /* 0x0010620000001000 */
[----:B------:R-:W-:-:S05]  /*06d0*/  @!P2 IMAD.MOV R16, RZ, RZ, -R16 ;  /* 0x000000ffff10a224 */ /* 0x000fca00078e0a10 */
[----:B------:R-:W-:Y:S02]  /*06e0*/  SEL R16, R25, R16, !P0 ;  /* 0x0000001019107207 */ /* 0x000fe40004000000 */
[----:B0-----:R-:W-:Y:S01]  /*06f0*/  MOV R24, R20 ;  /* 0x0000001400187202 */ /* 0x001fe20000000f00 */
[----:B------:R-:W-:Y:S01]  /*0700*/  IMAD.MOV R20, RZ, RZ, -R22 ;  /* 0x000000ffff147224 */ /* 0x000fe200078e0a16 */
[----:B------:R-:W-:Y:S02]  /*0710*/  IABS R25, R16 ;  /* 0x0000001000197213 */ /* 0x000fe40000000000 */
[----:B------:R-:W-:Y:S01]  /*0720*/  @!P4 IADD3 R24, PT, PT, -R24, RZ, RZ ;  /* 0x000000ff1818c210 */ /* 0x000fe20007ffe1ff */
[----:B------:R-:W-:Y:S01]  /*0730*/  IMAD.MOV.U32 R22, RZ, RZ, R20 ;  /* 0x000000ffff167224 */ /* 0x000fe200078e0014 */
[----:B------:R-:W-:Y:S01]  /*0740*/  ISETP.GE.AND P3, PT, R16, RZ, PT ;  /* 0x000000ff1000720c */ /* 0x000fe20003f66270 */
[----:B------:R-:W-:Y:S01]  /*0750*/  IMAD.HI.U32 R20, R12, R25, RZ ;  /* 0x000000190c147227 */ /* 0x000fe200078e00ff */
[----:B------:R-:W-:-:S03]  /*0760*/  SEL R24, R27, R24, !P0 ;  /* 0x000000181b187207 */ /* 0x000fc60004000000 */
[----:B------:R-:W-:Y:S01]  /*0770*/  IMAD R25, R20, R22, R25 ;  /* 0x0000001614197224 */ /* 0x000fe200078e0219 */
[----:B------:R-:W-:Y:S01]  /*0780*/  IABS R20, R7 ;  /* 0x0000000700147213 */ /* 0x000fe20000000000 */
[----:B-1----:R-:W-:Y:S01]  /*0790*/  VIADD R13, R13, 0xffffffe ;  /* 0x0ffffffe0d0d7836 */ /* 0x002fe20000000000 */
[----:B------:R-:W-:Y:S01]  /*07a0*/  IABS R27, R24 ;  /* 0x00000018001b7213 */ /* 0x000fe20000000000 */
[----:B------:R-:W-:Y:S01]  /*07b0*/  IMAD.MOV R16, RZ, RZ, -R16 ;  /* 0x000000ffff107224 */ /* 0x000fe200078e0a10 */
[----:B------:R-:W-:Y:S01]  /*07c0*/  ISETP.GT.U32.AND P0, PT, R18, R25, PT ;  /* 0x000000191200720c */ /* 0x000fe20003f04070 */
[----:B------:R-:W-:Y:S01]  /*07d0*/  IMAD.MOV R20, RZ, RZ, -R20 ;  /* 0x000000ffff147224 */ /* 0x000fe200078e0a14 */
[----:B------:R-:W-:Y:S01]  /*07e0*/  ISETP.GE.AND P4, PT, R24, RZ, PT ;  /* 0x000000ff1800720c */ /* 0x000fe20003f86270 */
[----:B------:R-:W0:Y:S01]  /*07f0*/  F2I.FTZ.U32.TRUNC.NTZ R13, R13 ;  /* 0x0000000d000d7305 */ /* 0x000e22000021f000 */
[----:B------:R-:W-:-:S04]  /*0800*/  IMAD.HI.U32 R12, R12, R27, RZ ;  /* 0x0000001b0c0c7227 */ /* 0x000fc800078e00ff */
[----:B------:R-:W-:Y:S02]  /*0810*/  IMAD R20, R12, R20, R27 ;  /* 0x000000140c147224 */ /* 0x000fe400078e021b */
[----:B------:R-:W-:Y:S02]  /*0820*/  IMAD.MOV.U32 R12, RZ, RZ, RZ ;  /* 0x000000ffff0c7224 */ /* 0x000fe400078e00ff */
[----:B------:R-:W-:Y:S02]  /*0830*/  IMAD R16, R6, R16, R23 ;  /* 0x0000001006107224 */ /* 0x000fe400078e0217 */
[----:B------:R-:W-:Y:S01]  /*0840*/  @!P0 IMAD.IADD R25, R25, 0x1, -R18 ;  /* 0x0000000119198824 */ /* 0x000fe200078e0a12 */
[----:B0-----:R-:W-:-:S04]  /*0850*/  IADD3 R22, PT, PT, RZ, -R13, RZ ;  /* 0x8000000dff167210 */ /* 0x001fc80007ffe0ff */
[----:B------:R-:W-:Y:S01]  /*0860*/  ISETP.GT.U32.AND P0, PT, R18, R25, PT ;  /* 0x000000191200720c */ /* 0x000fe20003f04070 */
[----:B------:R-:W-:-:S04]  /*0870*/  IMAD R27, R22, R15, RZ ;  /* 0x0000000f161b7224 */ /* 0x000fc800078e02ff */
[----:B------:R-:W-:Y:S01]  /*0880*/  IMAD.HI.U32 R12, R13, R27, R12 ;  /* 0x0000001b0d0c7227 */ /* 0x000fe200078e000c */
[----:B------:R-:W-:Y:S01]  /*0890*/  IABS R27, R7 ;  /* 0x00000007001b7213 */ /* 0x000fe20000000000 */
[----:B------:R-:W0:Y:S03]  /*08a0*/  MUFU.RCP R13, R26 ;  /* 0x0000001a000d7308 */ /* 0x000e260000001000 */
[----:B------:R-:W-:Y:S01]  /*08b0*/  ISETP.GT.U32.AND P1, PT, R27, R20, PT ;  /* 0x000000141b00720c */ /* 0x000fe20003f24070 */
[----:B------:R-:W-:Y:S02]  /*08c0*/  IMAD.HI.U32 R22, R12, R19, RZ ;  /* 0x000000130c167227 */ /* 0x000fe400078e00ff */
[----:B------:R-:W-:Y:S02]  /*08d0*/  @!P0 IADD3 R25, PT, PT, R25, -R18, RZ ;  /* 0x8000001219198210 */ /* 0x000fe40007ffe0ff */
[----:B------:R-:W-:-:S03]  /*08e0*/  IABS R18, R14 ;  /* 0x0000000e00127213 */ /* 0x000fc60000000000 */
[----:B------:R-:W-:Y:S02]  /*08f0*/  @!P3 IMAD.MOV R25, RZ, RZ, -R25 ;  /* 0x000000ffff19b224 */ /* 0x000fe400078e0a19 */
[----:B------:R-:W-:-:S04]  /*0900*/  IMAD.MOV R18, RZ, RZ, -R18 ;  /* 0x000000ffff127224 */ /* 0x000fc800078e0a12 */
[----:B------:R-:W-:Y:S01]  /*0910*/  IMAD R12, R22, R18, R19 ;  /* 0x00000012160c7224 */ /* 0x000fe200078e0213 */
[----:B------:R-:W-:Y:S01]  /*0920*/  @!P1 IADD3 R20, PT, PT, R20, -R27, RZ ;  /* 0x8000001b14149210 */ /* 0x000fe20007ffe0ff */
[----:B0-----:R-:W-:-:S03]  /*0930*/  VIADD R13, R13, 0xffffffe ;  /* 0x0ffffffe0d0d7836 */ /* 0x001fc60000000000 */
[----:B------:R-:W-:Y:S02]  /*0940*/  ISETP.GT.U32.AND P0, PT, R15, R12, PT ;  /* 0x0000000c0f00720c */ /* 0x000fe40003f04070 */
[----:B------:R-:W-:Y:S01]  /*0950*/  ISETP.GT.U32.AND P1, PT, R27, R20, PT ;  /* 0x000000141b00720c */ /* 0x000fe20003f24070 */
[----:B------:R-:W0:Y:S10]  /*0960*/  F2I.FTZ.U32.TRUNC.NTZ R13, R13 ;  /* 0x0000000d000d7305 */ /* 0x000e34000021f000 */
[----:B------:R-:W-:-:S02]  /*0970*/  @!P0 IMAD.IADD R12, R12, 0x1, -R15 ;  /* 0x000000010c0c8824 */ /* 0x000fc400078e0a0f */
[----:B------:R-:W-:Y:S01]  /*0980*/  @!P1 IMAD.IADD R20, R20, 0x1, -R27 ;  /* 0x0000000114149824 */ /* 0x000fe200078e0a1b */
[----:B------:R-:W-:Y:S01]  /*0990*/  ISETP.NE.AND P1, PT, R7, RZ, PT ;  /* 0x000000ff0700720c */ /* 0x000fe20003f25270 */
[----:B------:R-:W-:Y:S01]  /*09a0*/  @!P0 VIADD R22, R22, 0x1 ;  /* 0x0000000116168836 */ /* 0x000fe20000000000 */
[----:B------:R-:W-:Y:S01]  /*09b0*/  ISETP.GE.U32.AND P2, PT, R12, R15, PT ;  /* 0x0000000f0c00720c */ /* 0x000fe20003f46070 */
[----:B------:R-:W-:Y:S01]  /*09c0*/  @!P4 IMAD.MOV R20, RZ, RZ, -R20 ;  /* 0x000000ffff14c224 */ /* 0x000fe200078e0a14 */
[----:B------:R-:W-:Y:S02]  /*09d0*/  LOP3.LUT R12, RZ, R7, RZ, 0x33, !PT ;  /* 0x00000007ff0c7212 */ /* 0x000fe400078e33ff */
[----:B0-----:R-:W-:Y:S02]  /*09e0*/  IADD3 R26, PT, PT, RZ, -R13, RZ ;  /* 0x8000000dff1a7210 */ /* 0x001fe40007ffe0ff */
[----:B------:R-:W-:Y:S01]  /*09f0*/  SEL R19, R12, R25, !P1 ;  /* 0x000000190c137207 */ /* 0x000fe20004800000 */
[----:B------:R-:W-:Y:S01]  /*0a00*/  HFMA2 R12, -RZ, RZ, 0, 0 ;  /* 0x00000000ff0c7431 */ /* 0x000fe200000001ff */
[----:B------:R-:W-:Y:S01]  /*0a10*/  LOP3.LUT R25, RZ, R7, RZ, 0x33, !PT ;  /* 0x00000007ff197212 */ /* 0x000fe200078e33ff */
[----:B------:R-:W-:Y:S01]  /*0a20*/  IMAD R27, R26, R15, RZ ;  /* 0x0000000f1a1b7224 */ /* 0x000fe200078e02ff */
[----:B------:R-:W-:-:S02]  /*0a30*/  ISETP.NE.AND P0, PT, R14, RZ, PT ;  /* 0x000000ff0e00720c */ /* 0x000fc40003f05270 */
[----:B------:R-:W-:Y:S01]  /*0a40*/  SEL R26, R25, R20, !P1 ;  /* 0x00000014191a7207 */ /* 0x000fe20004800000 */
[----:B------:R-:W-:Y:S01]  /*0a50*/  @P2 VIADD R22, R22, 0x1 ;  /* 0x0000000116162836 */ /* 0x000fe20000000000 */
[-C--:B------:R-:W-:Y:S01]  /*0a60*/  LOP3.LUT R20, RZ, R14.reuse, RZ, 0x33, !PT ;  /* 0x0000000eff147212 */ /* 0x080fe200078e33ff */
[----:B------:R-:W-:Y:S01]  /*0a70*/  IMAD.HI.U32 R28, R13, R27, R12 ;  /* 0x0000001b0d1c7227 */ /* 0x000fe200078e000c */
[-C--:B------:R-:W-:Y:S02]  /*0a80*/  LOP3.LUT R12, R23, R14.reuse, RZ, 0x3c, !PT ;  /* 0x0000000e170c7212 */ /* 0x080fe400078e3cff */
[----:B------:R-:W-:Y:S02]  /*0a90*/  LOP3.LUT R14, R21, R14, RZ, 0x3c, !PT ;  /* 0x0000000e150e7212 */ /* 0x000fe400078e3cff */
[----:B------:R-:W-:Y:S02]  /*0aa0*/  ISETP.GE.AND P1, PT, R12, RZ, PT ;  /* 0x000000ff0c00720c */ /* 0x000fe40003f26270 */
[----:B------:R-:W-:-:S11]  /*0ab0*/  ISETP.GE.AND P3, PT, R14, RZ, PT ;  /* 0x000000ff0e00720c */ /* 0x000fd60003f66270 */
[----:B------:R-:W-:-:S04]  /*0ac0*/  @!P1 IADD3 R22, PT, PT, -R22, RZ, RZ ;  /* 0x000000ff16169210 */ /* 0x000fc80007ffe1ff */
[----:B------:R-:W-:Y:S01]  /*0ad0*/  SEL R12, R20, R22, !P0 ;  /* 0x00000016140c7207 */ /* 0x000fe20004000000 */
[----:B------:R-:W-:-:S04]  /*0ae0*/  IMAD.HI.U32 R22, R28, R17, RZ ;  /* 0x000000111c167227 */ /* 0x000fc800078e00ff */
[----:B------:R-:W-:Y:S02]  /*0af0*/  IMAD R28, R12, R5, R5 ;  /* 0x000000050c1c7224 */ /* 0x000fe400078e0205 */
[----:B------:R-:W0:Y:S01]  /*0b00*/  LDC.64 R12, c[0x0][0x380] ;  /* 0x0000e000ff0c7b82 */ /* 0x000e220000000a00 */
[----:B------:R-:W-:Y:S02]  /*0b10*/  IMAD R18, R22, R18, R17 ;  /* 0x0000001216127224 */ /* 0x000fe400078e0211 */
[----:B------:R-:W-:-:S03]  /*0b20*/  IMAD.IADD R19, R19, 0x1, R28 ;  /* 0x0000000113137824 */ /* 0x000fc600078e021c */
[----:B------:R-:W-:Y:S01]  /*0b30*/  ISETP.GT.U32.AND P2, PT, R15, R18, PT ;  /* 0x000000120f00720c */ /* 0x000fe20003f44070 */
[----:B------:R-:W-:-:S05]  /*0b40*/  IMAD R19, R19, R4, R4 ;  /* 0x0000000413137224 */ /* 0x000fca00078e0204 */
[----:B------:R-:W-:-:S07]  /*0b50*/  IADD3 R25, PT, PT, R16, 0x1, R19 ;  /* 0x0000000110197810 */ /* 0x000fce0007ffe013 */
[----:B------:R-:W-:-:S04]  /*0b60*/  @!P2 IADD3 R18, PT, PT, R18, -R15, RZ ;  /* 0x8000000f1212a210 */ /* 0x000fc80007ffe0ff */
[----:B------:R-:W-:Y:S01]  /*0b70*/  ISETP.GE.U32.AND P1, PT, R18, R15, PT ;  /* 0x0000000f1200720c */ /* 0x000fe20003f26070 */
[----:B0-----:R-:W-:-:S05]  /*0b80*/  IMAD.WIDE R28, R25, 0x8, R12 ;  /* 0x00000008191c7825 */ /* 0x001fca00078e020c */
[----:B------:R-:W2:Y:S04]  /*0b90*/  LDG.E.64 R16, desc[UR6][R28.64+0x8] ;  /* 0x000008061c107981 */ /* 0x000ea8000c1e1b00 */
[----:B------:R-:W2:Y:S01]  /*0ba0*/  LDG.E.64 R14, desc[UR6][R28.64+-0x8] ;  /* 0xfffff8061c0e7981 */ /* 0x000ea2000c1e1b00 */
[----:B------:R-:W-:-:S04]  /*0bb0*/  IMAD.IADD R19, R25, 0x1, -R4 ;  /* 0x0000000119137824 */ /* 0x000fc800078e0a04 */
[----:B------:R-:W-:-:S06]  /*0bc0*/  IMAD.WIDE R18, R19, 0x8, R12 ;  /* 0x0000000813127825 */ /* 0x000fcc00078e020c */
[----:B------:R-:W3:Y:S01]  /*0bd0*/  LDG.E.64 R18, desc[UR6][R18.64] ;  /* 0x0000000612127981 */ /* 0x000ee2000c1e1b00 */
[----:B--2---:R-:W-:Y:S01]  /*0be0*/  DADD R14, R16, R14 ;  /* 0x00000000100e7229 */ /* 0x004fe2000000000e */
[----:B------:R-:W-:-:S06]  /*0bf0*/  IMAD.WIDE R16, R4, 0x8, R28 ;  /* 0x0000000804107825 */ /* 0x000fcc00078e021c */
[----:B------:R-:W2:Y:S01]  /*0c00*/  LDG.E.64 R16, desc[UR6][R16.64] ;  /* 0x0000000610107981 */ /* 0x000ea2000c1e1b00 */
[----:B------:R-:W-:Y:S01]  /*0c10*/  IMAD.IADD R27, R25, 0x1, -R8 ;  /* 0x00000001191b7824 */ /* 0x000fe200078e0a08 */
[----:B------:R-:W-:Y:S01]  /*0c20*/  @!P2 IADD3 R22, PT, PT, R22, 0x1, RZ ;  /* 0x000000011616a810 */ /* 0x000fe20007ffe0ff */
[----:B--2---:R-:W-:Y:S01]  /*0c30*/  DADD R16, R14, R16 ;  /* 0x000000000e107229 */ /* 0x004fe20000000010 */
[----:B------:R-:W-:-:S06]  /*0c40*/  IMAD.WIDE R14, R8, 0x8, R28 ;  /* 0x00000008080e7825 */ /* 0x000fcc00078e021c */
[----:B------:R-:W2:Y:S01]  /*0c50*/  LDG.E.64 R14, desc[UR6][R14.64] ;  /* 0x000000060e0e7981 */ /* 0x000ea2000c1e1b00 */
[----:B---3--:R-:W-:Y:S01]  /*0c60*/  DADD R18, R16, R18 ;  /* 0x0000000010127229 */ /* 0x008fe20000000012 */
[----:B------:R-:W-:-:S06]  /*0c70*/  IMAD.WIDE R16, R27, 0x8, R12 ;  /* 0x000000081b107825 */ /* 0x000fcc00078e020c */
[----:B------:R-:W3:Y:S01]  /*0c80*/  LDG.E.64 R16, desc[UR6][R16.64] ;  /* 0x0000000610107981 */ /* 0x000ee2000c1e1b00 */
[----:B------:R-:W-:-:S04]  /*0c90*/  @P1 VIADD R22, R22, 0x1 ;  /* 0x0000000116161836 */ /* 0x000fc80000000000 */
[----:B------:R-:W-:-:S05]  /*0ca0*/  @!P3 IMAD.MOV R22, RZ, RZ, -R22 ;  /* 0x000000ffff16b224 */ /* 0x000fca00078e0a16 */
[----:B------:R-:W-:Y:S01]  /*0cb0*/  SEL R20, R20, R22, !P0 ;  /* 0x0000001614147207 */ /* 0x000fe20004000000 */
[----:B------:R-:W-:-:S04]  /*0cc0*/  IMAD.MOV R24, RZ, RZ, -R24 ;  /* 0x000000ffff187224 */ /* 0x000fc800078e0a18 */
[----:B------:R-:W-:Y:S01]  /*0cd0*/  IMAD R24, R6, R24, R21 ;  /* 0x0000001806187224 */ /* 0x000fe200078e0215 */
[----:B------:R-:W-:Y:S01]  /*0ce0*/  UMOV UR18, 0x55555555 ;  /* 0x5555555500127882 */ /* 0x000fe20000000000 */
[----:B------:R-:W-:Y:S01]  /*0cf0*/  UMOV UR19, 0x3fc55555 ;  /* 0x3fc5555500137882 */ /* 0x000fe20000000000 */
[----:B--2---:R-:W-:Y:S01]  /*0d00*/  DADD R28, R18, R14 ;  /* 0x00000000121c7229 */ /* 0x004fe2000000000e */
[----:B------:R-:W0:Y:S01]  /*0d10*/  LDC.64 R18, c[0x0][0x388] ;  /* 0x0000e200ff127b82 */ /* 0x000e220000000a00 */
[----:B------:R-:W-:-:S05]  /*0d20*/  IMAD R15, R20, R5, R5 ;  /* 0x00000005140f7224 */ /* 0x000fca00078e0205 */
[----:B------:R-:W-:Y:S01]  /*0d30*/  IADD3 R27, PT, PT, R26, R15, RZ ;  /* 0x0000000f1a1b7210 */ /* 0x000fe20007ffe0ff */
[----:B---3--:R-:W-:-:S04]  /*0d40*/  DADD R14, R28, R16 ;  /* 0x000000001c0e7229 */ /* 0x008fc80000000010 */
[----:B------:R-:W-:-:S05]  /*0d50*/  IMAD R27, R27, R4, R4 ;  /* 0x000000041b1b7224 */ /* 0x000fca00078e0204 */
[----:B------:R-:W-:Y:S01]  /*0d60*/  IADD3 R29, PT, PT, R24, 0x1, R27 ;  /* 0x00000001181d7810 */ /* 0x000fe20007ffe01b */
[----:B------:R-:W-:-:S04]  /*0d70*/  DMUL R14, R14, UR18 ;  /* 0x000000120e0e7c28 */ /* 0x000fc80008000000 */
[----:B------:R-:W-:-:S04]  /*0d80*/  IMAD.WIDE R26, R29, 0x8, R12 ;  /* 0x000000081d1a7825 */ /* 0x000fc800078e020c */
[----:B0-----:R-:W-:-:S05]  /*0d90*/  IMAD.WIDE R16, R25, 0x8, R18 ;  /* 0x0000000819107825 */ /* 0x001fca00078e0212 */
[----:B------:R0:W-:Y:S04]  /*0da0*/  STG.E.64 desc[UR6][R16.64], R14 ;  /* 0x0000000e10007986 */ /* 0x0001e8000c101b06 */
[----:B------:R-:W2:Y:S04]  /*0db0*/  LDG.E.64 R24, desc[UR6][R26.64+0x8] ;  /* 0x000008061a187981 */ /* 0x000ea8000c1e1b00 */
[----:B0-----:R-:W2:Y:S01]  /*0dc0*/  LDG.E.64 R16, desc[UR6][R26.64+-0x8] ;  /* 0xfffff8061a107981 */ /* 0x001ea2000c1e1b00 */
[----:B------:R-:W-:-:S06]  /*0dd0*/  IMAD.WIDE R14, R4, 0x8, R26 ;  /* 0x00000008040e7825 */ /* 0x000fcc00078e021a */
[----:B------:R-:W3:Y:S01]  /*0de0*/  LDG.E.64 R14, desc[UR6][R14.64] ;  /* 0x000000060e0e7981 */ /* 0x000ee2000c1e1b00 */
[----:B------:R-:W-:Y:S01]  /*0df0*/  IMAD.IADD R20, R29, 0x1, -R4 ;  /* 0x000000011d147824 */ /* 0x000fe200078e0a04 */
[----:B--2---:R-:W-:-:S03]  /*0e00*/  DADD R24, R24, R16 ;  /* 0x0000000018187229 */ /* 0x004fc60000000010 */
[----:B------:R-:W-:Y:S01]  /*0e10*/  IMAD.WIDE R16, R20, 0x8, R12 ;  /* 0x0000000814107825 */ /* 0x000fe200078e020c */
[----:B------:R-:W-:-:S05]  /*0e20*/  IADD3 R20, PT, PT, -R8, R29, RZ ;  /* 0x0000001d08147210 */ /* 0x000fca0007ffe1ff */
[----:B------:R-:W2:Y:S01]  /*0e30*/  LDG.E.64 R16, desc[UR6][R16.64] ;  /* 0x0000000610107981 */ /* 0x000ea2000c1e1b00 */
[----:B---3--:R-:W-:Y:S01]  /*0e40*/  DADD R24, R24, R14 ;  /* 0x0000000018187229 */ /* 0x008fe2000000000e */
[----:B------:R-:W-:-:S04]  /*0e50*/  IMAD.WIDE R14, R8, 0x8, R26 ;  /* 0x00000008080e7825 */ /* 0x000fc800078e021a */
[----:B------:R-:W-:Y:S02]  /*0e60*/  IMAD.WIDE R12, R20, 0x8, R12 ;  /* 0x00000008140c7825 */ /* 0x000fe400078e020c */
[----:B------:R-:W3:Y:S04]  /*0e70*/  LDG.E.64 R14, desc[UR6][R14.64] ;  /* 0x000000060e0e7981 */ /* 0x000ee8000c1e1b00 */
[----:B------:R-:W4:Y:S01]  /*0e80*/  LDG.E.64 R12, desc[UR6][R12.64] ;  /* 0x000000060c0c7981 */ /* 0x000f22000c1e1b00 */
[----:B------:R-:W-:-:S04]  /*0e90*/  IMAD.WIDE R18, R29, 0x8, R18 ;  /* 0x000000081d127825 */ /* 0x000fc800078e0212 */
[----:B------:R-:W-:-:S04]  /*0ea0*/  IMAD R11, R11, UR15, RZ ;  /* 0x0000000f0b0b7c24 */ /* 0x000fc8000f8e02ff */
[----:B------:R-:W-:-:S04]  /*0eb0*/  IMAD R11, R11, UR14, RZ ;  /* 0x0000000e0b0b7c24 */ /* 0x000fc8000f8e02ff */
[----:B------:R-:W-:-:S04]  /*0ec0*/  IMAD R11, R11, UR16, RZ ;  /* 0x000000100b0b7c24 */ /* 0x000fc8000f8e02ff */
[----:B------:R-:W-:-:S04]  /*0ed0*/  IMAD R11, R11, UR13, RZ ;  /* 0x0000000d0b0b7c24 */ /* 0x000fc8000f8e02ff */
[----:B------:R-:W-:Y:S01]  /*0ee0*/  IMAD R11, R11, UR12, RZ ;  /* 0x0000000c0b0b7c24 */ /* 0x000fe2000f8e02ff */
[----:B--2---:R-:W-:-:S08]  /*0ef0*/  DADD R24, R24, R16 ;  /* 0x0000000018187229 */ /* 0x004fd00000000010 */
[----:B---3--:R-:W-:-:S08]  /*0f00*/  DADD R24, R24, R14 ;  /* 0x0000000018187229 */ /* 0x008fd0000000000e */
[----:B----4-:R-:W-:Y:S01]  /*0f10*/  DADD R24, R24, R12 ;  /* 0x0000000018187229 */ /* 0x010fe2000000000c */
[----:B------:R-:W-:-:S07]  /*0f20*/  LOP3.LUT R15, R3, 0x7ffffffe, RZ, 0xc0, !PT ;  /* 0x7ffffffe030f7812 */ /* 0x000fce00078ec0ff */
[----:B------:R-:W-:Y:S01]  /*0f30*/  DMUL R24, R24, UR18 ;  /* 0x0000001218187c28 */ /* 0x000fe20008000000 */
[----:B------:R-:W-:-:S06]  /*0f40*/  IADD3 R20, PT, PT, -R15, 0x2, RZ ;  /* 0x000000020f147810 */ /* 0x000fcc0007ffe1ff */
[----:B------:R0:W-:Y:S01]  /*0f50*/  STG.E.64 desc[UR6][R18.64], R24 ;  /* 0x0000001812007986 */ /* 0x0001e2000c101b06 */
[----:B------:R-:W-:Y:S01]  /*0f60*/  ISETP.NE.AND P0, PT, R20, RZ, PT ;  /* 0x000000ff1400720c */ /* 0x000fe20003f05270 */
[C---:B------:R-:W-:Y:S02]  /*0f70*/  IMAD R12, R11.reuse, 0x2, R23 ;  /* 0x000000020b0c7824 */ /* 0x040fe400078e0217 */
[----:B------:R-:W-:-:S10]  /*0f80*/  IMAD R23, R11, 0x2, R21 ;  /* 0x000000020b177824 */ /* 0x000fd400078e0215 */
[----:B0-----:R-:W-:Y:S05]  /*0f90*/  @!P0 BRA `(.L_x_2) ;  /* 0x0000000800c88947 */ /* 0x001fea0003800000 */
[----:B------:R-:W-:Y:S01]  /*0fa0*/  BSSY.RECONVERGENT B1, `(.L_x_3) ;  /* 0x00000b0000017945 */ /* 0x000fe20003800200 */
[----:B------:R-:W-:-:S07]  /*0fb0*/  MOV R21, R12 ;  /* 0x0000000c00157202 */ /* 0x000fce0000000f00 */
.L_x_4:
[-C--:B0-----:R-:W-:Y:S01]  /*0fc0*/  IABS R15, R6.reuse ;  /* 0x00000006000f7213 */ /* 0x081fe20000000000 */
[----:B------:R-:W-:Y:S01]  /*0fd0*/  IMAD R16, R6, R7, RZ ;  /* 0x0000000706107224 */ /* 0x000fe200078e02ff */
[----:B------:R-:W-:Y:S02]  /*0fe0*/  IABS R19, R21 ;  /* 0x0000001500137213 */ /* 0x000fe40000000000 */
[----:B------:R-:W0:Y:S01]  /*0ff0*/  I2F.RP R12, R15 ;  /* 0x0000000f000c7306 */ /* 0x000e220000209400 */
[----:B------:R-:W-:Y:S02]  /*1000*/  IABS R13, R6 ;  /* 0x00000006000d7213 */ /* 0x000fe40000000000 */
[----:B------:R-:W-:Y:S02]  /*1010*/  IABS R14, R7 ;  /* 0x00000007000e7213 */ /* 0x000fe40000000000 */
[----:B------:R-:W-:Y:S01]  /*1020*/  IABS R17, R16 ;  /* 0x0000001000117213 */ /* 0x000fe20000000000 */
[----:B------:R-:W-:-:S02]  /*1030*/  IMAD.MOV R13, RZ, RZ, -R13 ;  /* 0x000000ffff0d7224 */ /* 0x000fc400078e0a0d */
[----:B------:R-:W1:Y:S08]  /*1040*/  I2F.RP R24, R14 ;  /* 0x0000000e00187306 */ /* 0x000e700000209400 */
[----:B0-----:R-:W0:Y:S08]  /*1050*/  MUFU.RCP R12, R12 ;  /* 0x0000000c000c7308 */ /* 0x001e300000001000 */
[----:B-1----:R-:W-:Y:S08]  /*1060*/  MUFU.RCP R24, R24 ;  /* 0x0000001800187308 */ /* 0x002ff00000001000 */
[----:B------:R-:W1:Y:S01]  /*1070*/  I2F.RP R22, R17 ;  /* 0x0000001100167306 */ /* 0x000e620000209400 */
[----:B0-----:R-:W-:-:S02]  /*1080*/  VIADD R4, R12, 0xffffffe ;  /* 0x0ffffffe0c047836 */ /* 0x001fc40000000000 */
[----:B------:R-:W-:-:S04]  /*1090*/  IMAD.HI.U32 R12, R10, R19, RZ ;  /* 0x000000130a0c7227 */ /* 0x000fc800078e00ff */
[----:B------:R-:W-:Y:S01]  /*10a0*/  IMAD R18, R12, R13, R19 ;  /* 0x0000000d0c127224 */ /* 0x000fe200078e0213 */
[----:B------:R-:W0:Y:S04]  /*10b0*/  F2I.FTZ.U32.TRUNC.NTZ R5, R4 ;  /* 0x0000000400057305 */ /* 0x000e28000021f000 */
[----:B------:R-:W-:-:S04]  /*10c0*/  ISETP.GT.U32.AND P2, PT, R9, R18, PT ;  /* 0x000000120900720c */ /* 0x000fc80003f44070 */
[----:B-1----:R-:W1:Y:S01]  /*10d0*/  MUFU.RCP R22, R22 ;  /* 0x0000001600167308 */ /* 0x002e620000001000 */
[----:B0-----:R-:W-:-:S08]  /*10e0*/  IADD3 R4, PT, PT, RZ, -R5, RZ ;  /* 0x80000005ff047210 */ /* 0x001fd00007ffe0ff */
[----:B------:R-:W-:Y:S01]  /*10f0*/  @!P2 IMAD.IADD R18, R18, 0x1, -R15 ;  /* 0x000000011212a824 */ /* 0x000fe200078e0a0f */
[----:B------:R-:W-:Y:S01]  /*1100*/  @!P2 IADD3 R12, PT, PT, R12, 0x1, RZ ;  /* 0x000000010c0ca810 */ /* 0x000fe20007ffe0ff */
[----:B------:R-:W-:Y:S01]  /*1110*/  IMAD R25, R4, R15, RZ ;  /* 0x0000000f04197224 */ /* 0x000fe200078e02ff */
[----:B------:R-:W-:Y:S01]  /*1120*/  ISETP.NE.AND P2, PT, R6, RZ, PT ;  /* 0x000000ff0600720c */ /* 0x000fe20003f45270 */
[----:B------:R-:W-:Y:S01]  /*1130*/  IMAD.MOV.U32 R4, RZ, RZ, RZ ;  /* 0x000000ffff047224 */ /* 0x000fe200078e00ff */
[----:B------:R-:W-:Y:S02]  /*1140*/  ISETP.GE.U32.AND P1, PT, R18, R9, PT ;  /* 0x000000091200720c */ /* 0x000fe40003f26070 */
[----:B------:R-:W-:Y:S01]  /*1150*/  MOV R9, R15 ;  /* 0x0000000f00097202 */ /* 0x000fe20000000f00 */
[----:B------:R-:W-:Y:S01]  /*1160*/  IMAD.HI.U32 R10, R5, R25, R4 ;  /* 0x00000019050a7227 */ /* 0x000fe200078e0004 */
[----:B------:R-:W-:Y:S02]  /*1170*/  IABS R25, R23 ;  /* 0x0000001700197213 */ /* 0x000fe40000000000 */
[----:B------:R-:W-:Y:S01]  /*1180*/  LOP3.LUT R5, R23, R6, RZ, 0x3c, !PT ;  /* 0x0000000617057212 */ /* 0x000fe200078e3cff */
[----:B-1----:R-:W-:-:S02]  /*1190*/  VIADD R22, R22, 0xffffffe ;  /* 0x0ffffffe16167836 */ /* 0x002fc40000000000 */
[----:B------:R-:W-:Y:S01]  /*11a0*/  IMAD.HI.U32 R4, R10, R25, RZ ;  /* 0x000000190a047227 */ /* 0x000fe200078e00ff */
[----:B------:R-:W-:Y:S02]  /*11b0*/  ISETP.GE.AND P5, PT, R5, RZ, PT ;  /* 0x000000ff0500720c */ /* 0x000fe40003fa6270 */
[----:B------:R-:W0:Y:S01]  /*11c0*/  F2I.FTZ.U32.TRUNC.NTZ R5, R22 ;  /* 0x0000001600057305 */ /* 0x000e22000021f000 */
[----:B------:R-:W-:Y:S01]  /*11d0*/  IMAD R18, R4, R13, R25 ;  /* 0x0000000d04127224 */ /* 0x000fe200078e0219 */
[----:B------:R-:W-:Y:S01]  /*11e0*/  @P1 IADD3 R12, PT, PT, R12, 0x1, RZ ;  /* 0x000000010c0c1810 */ /* 0x000fe20007ffe0ff */
[----:B------:R-:W-:Y:S01]  /*11f0*/  VIADD R13, R24, 0xffffffe ;  /* 0x0ffffffe180d7836 */ /* 0x000fe20000000000 */
[----:B------:R-:W-:Y:S02]  /*1200*/  LOP3.LUT R24, RZ, R6, RZ, 0x33, !PT ;  /* 0x00000006ff187212 */ /* 0x000fe400078e33ff */
[----:B------:R-:W-:-:S03]  /*1210*/  ISETP.GT.U32.AND P4, PT, R9, R18, PT ;  /* 0x000000120900720c */ /* 0x000fc60003f84070 */
[----:B------:R-:W1:Y:S01]  /*1220*/  F2I.FTZ.U32.TRUNC.NTZ R13, R13 ;  /* 0x0000000d000d7305 */ /* 0x000e62000021f000 */
[----:B0-----:R-:W-:-:S09]  /*1230*/  IMAD.MOV R26, RZ, RZ, -R5 ;  /* 0x000000ffff1a7224 */ /* 0x001fd200078e0a05 */
[----:B------:R-:W-:Y:S01]  /*1240*/  @!P4 IMAD.IADD R18, R18, 0x1, -R15 ;  /* 0x000000011212c824 */ /* 0x000fe200078e0a0f */
[----:B------:R-:W-:Y:S01]  /*1250*/  LOP3.LUT R15, R21, R6, RZ, 0x3c, !PT ;  /* 0x00000006150f7212 */ /* 0x000fe200078e3cff */
[----:B------:R-:W-:-:S03]  /*1260*/  @!P4 VIADD R4, R4, 0x1 ;  /* 0x000000010404c836 */ /* 0x000fc60000000000 */
[----:B------:R-:W-:Y:S01]  /*1270*/  ISETP.GE.U32.AND P0, PT, R18, R9, PT ;  /* 0x000000091200720c */ /* 0x000fe20003f06070 */
[----:B-1----:R-:W-:Y:S01]  /*1280*/  IMAD.MOV R27, RZ, RZ, -R13 ;  /* 0x000000ffff1b7224 */ /* 0x002fe200078e0a0d */
[----:B------:R-:W-:Y:S01]  /*1290*/  ISETP.GE.AND P3, PT, R15, RZ, PT ;  /* 0x000000ff0f00720c */ /* 0x000fe20003f66270 */
[----:B------:R-:W-:Y:S02]  /*12a0*/  IMAD.MOV.U32 R15, RZ, RZ, R12 ;  /* 0x000000ffff0f7224 */ /* 0x000fe400078e000c */
[----:B------:R-:W-:Y:S02]  /*12b0*/  IMAD R27, R27, R14, RZ ;  /* 0x0000000e1b1b7224 */ /* 0x000fe400078e02ff */
[----:B------:R-:W-:-:S04]  /*12c0*/  IMAD.MOV.U32 R12, RZ, RZ, RZ ;  /* 0x000000ffff0c7224 */ /* 0x000fc800078e00ff */
[----:B------:R-:W-:Y:S02]  /*12d0*/  IMAD.HI.U32 R12, R13, R27, R12 ;  /* 0x0000001b0d0c7227 */ /* 0x000fe400078e000c */
[----:B------:R-:W-:Y:S02]  /*12e0*/  @P0 IADD3 R4, PT, PT, R4, 0x1, RZ ;  /* 0x0000000104040810 */ /* 0x000fe40007ffe0ff */
[----:B------:R-:W-:Y:S02]  /*12f0*/  @!P3 IMAD.MOV R15, RZ, RZ, -R15 ;  /* 0x000000ffff0fb224 */ /* 0x000fe400078e0a0f */
[----:B------:R-:W-:Y:S01]  /*1300*/  @!P5 IADD3 R4, PT, PT, -R4, RZ, RZ ;  /* 0x000000ff0404d210 */ /* 0x000fe20007ffe1ff */
[----:B------:R-:W-:Y:S02]  /*1310*/  IMAD R27, R26, R17, RZ ;  /* 0x000000111a1b7224 */ /* 0x000fe400078e02ff */
[----:B------:R-:W-:Y:S02]  /*1320*/  SEL R18, R24, R15, !P2 ;  /* 0x0000000f18127207 */ /* 0x000fe40005000000 */
[----:B------:R-:W-:-:S02]  /*1330*/  IABS R15, R7 ;  /* 0x00000007000f7213 */ /* 0x000fc40000000000 */
[----:B------:R-:W-:Y:S02]  /*1340*/  SEL R24, R24, R4, !P2 ;  /* 0x0000000418187207 */ /* 0x000fe40005000000 */
[----:B------:R-:W-:Y:S01]  /*1350*/  IABS R13, R18 ;  /* 0x00000012000d7213 */ /* 0x000fe20000000000 */
[----:B------:R-:W-:Y:S01]  /*1360*/  IMAD.MOV R4, RZ, RZ, -R15 ;  /* 0x000000ffff047224 */ /* 0x000fe200078e0a0f */
[----:B------:R-:W-:-:S03]  /*1370*/  IABS R15, R24 ;  /* 0x00000018000f7213 */ /* 0x000fc60000000000 */
[----:B------:R-:W-:-:S04]  /*1380*/  IMAD.HI.U32 R22, R12, R13, RZ ;  /* 0x0000000d0c167227 */ /* 0x000fc800078e00ff */
[----:B------:R-:W-:-:S04]  /*1390*/  IMAD.HI.U32 R12, R12, R15, RZ ;  /* 0x0000000f0c0c7227 */ /* 0x000fc800078e00ff */
[-C--:B------:R-:W-:Y:S02]  /*13a0*/  IMAD R13, R22, R4.reuse, R13 ;  /* 0x00000004160d7224 */ /* 0x080fe400078e020d */
[----:B------:R-:W-:Y:S02]  /*13b0*/  IMAD R15, R12, R4, R15 ;  /* 0x000000040c0f7224 */ /* 0x000fe400078e020f */
[----:B------:R-:W-:Y:S01]  /*13c0*/  HFMA2 R4, -RZ, RZ, 0, 0 ;  /* 0x00000000ff047431 */ /* 0x000fe200000001ff */
[C---:B------:R-:W-:Y:S02]  /*13d0*/  ISETP.GT.U32.AND P1, PT, R14.reuse, R13, PT ;  /* 0x0000000d0e00720c */ /* 0x040fe40003f24070 */
[----:B------:R-:W-:Y:S02]  /*13e0*/  ISETP.GT.U32.AND P4, PT, R14, R15, PT ;  /* 0x0000000f0e00720c */ /* 0x000fe40003f84070 */
[----:B------:R-:W-:Y:S01]  /*13f0*/  IMAD.HI.U32 R4, R5, R27, R4 ;  /* 0x0000001b05047227 */ /* 0x000fe200078e0004 */
[----:B------:R-:W-:-:S08]  /*1400*/  IABS R5, R16 ;  /* 0x0000001000057213 */ /* 0x000fd00000000000 */
[-C--:B------:R-:W-:Y:S01]  /*1410*/  @!P1 IADD3 R13, PT, PT, R13, -R14.reuse, RZ ;  /* 0x8000000e0d0d9210 */ /* 0x080fe20007ffe0ff */
[----:B------:R-:W-:Y:S01]  /*1420*/  IMAD.MOV R5, RZ, RZ, -R5 ;  /* 0x000000ffff057224 */ /* 0x000fe200078e0a05 */
[----:B------:R-:W-:Y:S01]  /*1430*/  @!P4 IADD3 R15, PT, PT, R15, -R14, RZ ;  /* 0x8000000e0f0fc210 */ /* 0x000fe20007ffe0ff */
[----:B------:R-:W-:Y:S01]  /*1440*/  IMAD.HI.U32 R12, R4, R19, RZ ;  /* 0x00000013040c7227 */ /* 0x000fe200078e00ff */
[----:B------:R-:W-:-:S03]  /*1450*/  ISETP.GT.U32.AND P6, PT, R14, R13, PT ;  /* 0x0000000d0e00720c */ /* 0x000fc60003fc4070 */
[----:B------:R-:W-:Y:S02]  /*1460*/  IMAD R26, R12, R5, R19 ;  /* 0x000000050c1a7224 */ /* 0x000fe400078e0213 */
[----:B------:R-:W-:-:S03]  /*1470*/  IMAD.HI.U32 R22, R4, R25, RZ ;  /* 0x0000001904167227 */ /* 0x000fc600078e00ff */
[----:B------:R-:W-:Y:S01]  /*1480*/  ISETP.GT.U32.AND P3, PT, R17, R26, PT ;  /* 0x0000001a1100720c */ /* 0x000fe20003f64070 */
[----:B------:R-:W-:Y:S01]  /*1490*/  IMAD R4, R22, R5, R25 ;  /* 0x0000000516047224 */ /* 0x000fe200078e0219 */
[----:B------:R-:W-:-:S03]  /*14a0*/  LOP3.LUT R5, R21, R16, RZ, 0x3c, !PT ;  /* 0x0000001015057212 */ /* 0x000fc600078e3cff */
[----:B------:R-:W-:Y:S01]  /*14b0*/  @!P6 IMAD.IADD R13, R13, 0x1, -R14 ;  /* 0x000000010d0de824 */ /* 0x000fe200078e0a0e */
[----:B------:R-:W-:Y:S02]  /*14c0*/  ISETP.GT.U32.AND P0, PT, R17, R4, PT ;  /* 0x000000041100720c */ /* 0x000fe40003f04070 */
[----:B------:R-:W-:Y:S02]  /*14d0*/  ISETP.GE.AND P1, PT, R5, RZ, PT ;  /* 0x000000ff0500720c */ /* 0x000fe40003f26270 */
[----:B------:R-:W-:Y:S02]  /*14e0*/  LOP3.LUT R5, R23, R16, RZ, 0x3c, !PT ;  /* 0x0000001017057212 */ /* 0x000fe400078e3cff */
[----:B------:R-:W-:Y:S01]  /*14f0*/  ISETP.NE.AND P6, PT, R7, RZ, PT ;  /* 0x000000ff0700720c */ /* 0x000fe20003fc5270 */
[----:B------:R-:W-:Y:S02]  /*1500*/  @!P3 IMAD.IADD R26, R26, 0x1, -R17 ;  /* 0x000000011a1ab824 */ /* 0x000fe400078e0a11 */
[----:B------:R-:W-:Y:S01]  /*1510*/  @!P3 VIADD R12, R12, 0x1 ;  /* 0x000000010c0cb836 */ /* 0x000fe20000000000 */
[----:B------:R-:W-:Y:S01]  /*1520*/  ISETP.GE.AND P3, PT, R18, RZ, PT ;  /* 0x000000ff1200720c */ /* 0x000fe20003f66270 */
[----:B------:R-:W-:Y:S01]  /*1530*/  IMAD.MOV R18, RZ, RZ, -R18 ;  /* 0x000000ffff127224 */ /* 0x000fe200078e0a12 */
[-C--:B------:R-:W-:Y:S01]  /*1540*/  ISETP.GE.U32.AND P2, PT, R26, R17.reuse, PT ;  /* 0x000000111a00720c */ /* 0x080fe20003f46070 */
[----:B------:R-:W-:Y:S01]  /*1550*/  @!P0 VIADD R22, R22, 0x1 ;  /* 0x0000000116168836 */ /* 0x000fe20000000000 */
[----:B------:R-:W-:Y:S01]  /*1560*/  @!P0 IADD3 R4, PT, PT, R4, -R17, RZ ;  /* 0x8000001104048210 */ /* 0x000fe20007ffe0ff */
[----:B------:R-:W-:Y:S01]  /*1570*/  IMAD R18, R6, R18, R21 ;  /* 0x0000001206127224 */ /* 0x000fe200078e0215 */
[----:B------:R-:W-:-:S02]  /*1580*/  LOP3.LUT R26, RZ, R16, RZ, 0x33, !PT ;  /* 0x00000010ff1a7212 */ /* 0x000fc400078e33ff */
[----:B------:R-:W-:Y:S02]  /*1590*/  ISETP.GE.U32.AND P5, PT, R4, R17, PT ;  /* 0x000000110400720c */ /* 0x000fe40003fa6070 */
[----:B------:R-:W-:Y:S02]  /*15a0*/  MOV R17, R13 ;  /* 0x0000000d00117202 */ /* 0x000fe40000000f00 */
[----:B------:R-:W-:-:S03]  /*15b0*/  ISETP.GE.AND P0, PT, R24, RZ, PT ;  /* 0x000000ff1800720c */ /* 0x000fc60003f06270 */
[----:B------:R-:W-:Y:S01]  /*15c0*/  @P2 VIADD R12, R12, 0x1 ;  /* 0x000000010c0c2836 */ /* 0x000fe20000000000 */
[----:B------:R-:W-:Y:S01]  /*15d0*/  ISETP.GE.AND P2, PT, R5, RZ, PT ;  /* 0x000000ff0500720c */ /* 0x000fe20003f46270 */
[----:B------:R-:W-:Y:S01]  /*15e0*/  @!P3 IMAD.MOV R17, RZ, RZ, -R17 ;  /* 0x000000ffff11b224 */ /* 0x000fe200078e0a11 */
[----:B------:R-:W-:Y:S01]  /*15f0*/  ISETP.GT.U32.AND P3, PT, R14, R15, PT ;  /* 0x0000000f0e00720c */ /* 0x000fe20003f64070 */
[----:B------:R-:W-:Y:S01]  /*1600*/  @!P1 IMAD.MOV R12, RZ, RZ, -R12 ;  /* 0x000000ffff0c9224 */ /* 0x000fe200078e0a0c */
[----:B------:R-:W-:Y:S01]  /*1610*/  ISETP.NE.AND P1, PT, R16, RZ, PT ;  /* 0x000000ff1000720c */ /* 0x000fe20003f25270 */
[----:B------:R-:W-:Y:S01]  /*1620*/  IMAD.U32 R5, RZ, RZ, UR21 ;  /* 0x00000015ff057e24 */ /* 0x000fe2000f8e00ff */
[----:B------:R-:W-:Y:S01]  /*1630*/  LOP3.LUT R16, RZ, R7, RZ, 0x33, !PT ;  /* 0x00000007ff107212 */ /* 0x000fe200078e33ff */
[----:B------:R-:W-:Y:S01]  /*1640*/  @P5 VIADD R22, R22, 0x1 ;  /* 0x0000000116165836 */ /* 0x000fe20000000000 */
[----:B------:R-:W-:Y:S02]  /*1650*/  SEL R4, R26, R12, !P1 ;  /* 0x0000000c1a047207 */ /* 0x000fe40004800000 */
[----:B------:R-:W0:Y:S01]  /*1660*/  LDC.64 R12, c[0x0][0x380] ;  /* 0x0000e000ff0c7b82 */ /* 0x000e220000000a00 */
[----:B------:R-:W-:-:S02]  /*1670*/  SEL R17, R16, R17, !P6 ;  /* 0x0000001110117207 */ /* 0x000fc40007000000 */
[----:B------:R-:W-:Y:S02]  /*1680*/  IMAD R4, R4, R5, R5 ;  /* 0x0000000504047224 */ /* 0x000fe400078e0205 */
[----:B------:R-:W-:Y:S01]  /*1690*/  @!P3 IADD3 R15, PT, PT, R15, -R14, RZ ;  /* 0x8000000e0f0fb210 */ /* 0x000fe20007ffe0ff */
[----:B------:R-:W-:Y:S02]  /*16a0*/  @!P2 IMAD.MOV R22, RZ, RZ, -R22 ;  /* 0x000000ffff16a224 */ /* 0x000fe400078e0a16 */
[----:B------:R-:W-:Y:S01]  /*16b0*/  IMAD.IADD R17, R4, 0x1, R17 ;  /* 0x0000000104117824 */ /* 0x000fe200078e0211 */
[----:B------:R-:W-:Y:S01]  /*16c0*/  MOV R4, UR20 ;  /* 0x0000001400047c02 */ /* 0x000fe20008000f00 */
[----:B------:R-:W-:Y:S01]  /*16d0*/  @!P0 IMAD.MOV R15, RZ, RZ, -R15 ;  /* 0x000000ffff0f8224 */ /* 0x000fe200078e0a0f */
[----:B------:R-:W-:-:S03]  /*16e0*/  SEL R26, R26, R22, !P1 ;  /* 0x000000161a1a7207 */ /* 0x000fc60004800000 */
[----:B------:R-:W-:Y:S01]  /*16f0*/  IMAD R17, R17, R4, R4 ;  /* 0x0000000411117224 */ /* 0x000fe200078e0204 */
[----:B------:R-:W-:-:S04]  /*1700*/  SEL R22, R16, R15, !P6 ;  /* 0x0000000f10167207 */ /* 0x000fc80007000000 */
[----:B------:R-:W-:-:S05]  /*1710*/  IADD3 R25, PT, PT, R18, 0x1, R17 ;  /* 0x0000000112197810 */ /* 0x000fca0007ffe011 */
[----:B0-----:R-:W-:-:S05]  /*1720*/  IMAD.WIDE R28, R25, 0x8, R12 ;  /* 0x00000008191c7825 */ /* 0x001fca00078e020c */
[----:B------:R-:W2:Y:S04]  /*1730*/  LDG.E.64 R16, desc[UR6][R28.64+0x8] ;  /* 0x000008061c107981 */ /* 0x000ea8000c1e1b00 */
[----:B------:R-:W2:Y:S02]  /*1740*/  LDG.E.64 R14, desc[UR6][R28.64+-0x8] ;  /* 0xfffff8061c0e7981 */ /* 0x000ea4000c1e1b00 */
[----:B--2---:R-:W-:Y:S01]  /*1750*/  DADD R14, R16, R14 ;  /* 0x00000000100e7229 */ /* 0x004fe2000000000e */
[----:B------:R-:W-:-:S05]  /*1760*/  IMAD.WIDE R16, R4, 0x8, R28 ;  /* 0x0000000804107825 */ /* 0x000fca00078e021c */
[----:B------:R-:W2:Y:S02]  /*1770*/  LDG.E.64 R18, desc[UR6][R16.64] ;  /* 0x0000000610127981 */ /* 0x000ea4000c1e1b00 */
[----:B--2---:R-:W-:Y:S01]  /*1780*/  DADD R18, R14, R18 ;  /* 0x000000000e127229 */ /* 0x004fe20000000012 */
[----:B------:R-:W-:-:S05]  /*1790*/  IADD3 R15, PT, PT, R25, -R4, RZ ;  /* 0x80000004190f7210 */ /* 0x000fca0007ffe0ff */
[----:B------:R-:W-:-:S06]  /*17a0*/  IMAD.WIDE R14, R15, 0x8, R12 ;  /* 0x000000080f0e7825 */ /* 0x000fcc00078e020c */
[----:B------:R-:W2:Y:S01]  /*17b0*/  LDG.E.64 R14, desc[UR6][R14.64] ;  /* 0x000000060e0e7981 */ /* 0x000ea2000c1e1b00 */
[----:B------:R-:W-:-:S06]  /*17c0*/  IMAD.WIDE R16, R8, 0x8, R28 ;  /* 0x0000000808107825 */ /* 0x000fcc00078e021c */
[----:B------:R-:W3:Y:S01]  /*17d0*/  LDG.E.64 R16, desc[UR6][R16.64] ;  /* 0x0000000610107981 */ /* 0x000ee2000c1e1b00 */
[----:B--2---:R-:W-:Y:S01]  /*17e0*/  DADD R14, R18, R14 ;  /* 0x00000000120e7229 */ /* 0x004fe2000000000e */
[----:B------:R-:W-:-:S04]  /*17f0*/  IMAD.IADD R19, R25, 0x1, -R8 ;  /* 0x0000000119137824 */ /* 0x000fc800078e0a08 */
[----:B------:R-:W-:-:S06]  /*1800*/  IMAD.WIDE R18, R19, 0x8, R12 ;  /* 0x0000000813127825 */ /* 0x000fcc00078e020c */
[----:B------:R-:W2:Y:S01]  /*1810*/  LDG.E.64 R18, desc[UR6][R18.64] ;  /* 0x0000000612127981 */ /* 0x000ea2000c1e1b00 */
[----:B---3--:R-:W-:Y:S01]  /*1820*/  DADD R28, R14, R16 ;  /* 0x000000000e1c7229 */ /* 0x008fe20000000010 */
[----:B------:R-:W-:Y:S02]  /*1830*/  IMAD R15, R26, R5, R5 ;  /* 0x000000051a0f7224 */ /* 0x000fe400078e0205 */
[----:B------:R-:W0:Y:S01]  /*1840*/  LDC.64 R26, c[0x0][0x388] ;  /* 0x0000e200ff1a7b82 */ /* 0x000e220000000a00 */
[----:B------:R-:W-:Y:S01]  /*1850*/  IADD3 R24, PT, PT, -R24, RZ, RZ ;  /* 0x000000ff18187210 */ /* 0x000fe20007ffe1ff */
[----:B------:R-:W-:Y:S01]  /*1860*/  IMAD.IADD R22, R15, 0x1, R22 ;  /* 0x000000010f167824 */ /* 0x000fe200078e0216 */
[----:B------:R-:W-:-:S03]  /*1870*/  UMOV UR18, 0x55555555 ;  /* 0x5555555500127882 */ /* 0x000fc60000000000 */
[----:B------:R-:W-:Y:S01]  /*1880*/  IMAD R22, R22, R4, R4 ;  /* 0x0000000416167224 */ /* 0x000fe200078e0204 */
[----:B------:R-:W-:Y:S01]  /*1890*/  UMOV UR19, 0x3fc55555 ;  /* 0x3fc5555500137882 */ /* 0x000fe20000000000 */
[----:B0-----:R-:W-:Y:S01]  /*18a0*/  IMAD.WIDE R16, R25, 0x8, R26 ;  /* 0x0000000819107825 */ /* 0x001fe200078e021a */
[----:B--2---:R-:W-:-:S03]  /*18b0*/  DADD R14, R28, R18 ;  /* 0x000000001c0e7229 */ /* 0x004fc60000000012 */
[----:B------:R-:W-:-:S05]  /*18c0*/  IMAD R29, R6, R24, R23 ;  /* 0x00000018061d7224 */ /* 0x000fca00078e0217 */
[----:B------:R-:W-:Y:S01]  /*18d0*/  IADD3 R29, PT, PT, R29, 0x1, R22 ;  /* 0x000000011d1d7810 */ /* 0x000fe20007ffe016 */
[----:B------:R-:W-:-:S04]  /*18e0*/  DMUL R14, R14, UR18 ;  /* 0x000000120e0e7c28 */ /* 0x000fc80008000000 */
[----:B------:R-:W-:-:S03]  /*18f0*/  IMAD.WIDE R18, R29, 0x8, R12 ;  /* 0x000000081d127825 */ /* 0x000fc600078e020c */
[----:B------:R0:W-:Y:S04]  /*1900*/  STG.E.64 desc[UR6][R16.64], R14 ;  /* 0x0000000e10007986 */ /* 0x0001e8000c101b06 */
[----:B------:R-:W2:Y:S04]  /*1910*/  LDG.E.64 R24, desc[UR6][R18.64+-0x8] ;  /* 0xfffff80612187981 */ /* 0x000ea8000c1e1b00 */
[----:B0-----:R-:W2:Y:S02]  /*1920*/  LDG.E.64 R14, desc[UR6][R18.64+0x8] ;  /* 0x00000806120e7981 */ /* 0x001ea4000c1e1b00 */
[----:B--2---:R-:W-:Y:S01]  /*1930*/  DADD R14, R14, R24 ;  /* 0x000000000e0e7229 */ /* 0x004fe20000000018 */
[----:B------:R-:W-:-:S06]  /*1940*/  IMAD.WIDE R24, R4, 0x8, R18 ;  /* 0x0000000804187825 */ /* 0x000fcc00078e0212 */
[----:B------:R-:W2:Y:S01]  /*1950*/  LDG.E.64 R24, desc[UR6][R24.64] ;  /* 0x0000000618187981 */ /* 0x000ea2000c1e1b00 */
[----:B------:R-:W-:Y:S02]  /*1960*/  IMAD.IADD R22, R29, 0x1, -R4 ;  /* 0x000000011d167824 */ /* 0x000fe400078e0a04 */
[----:B------:R-:W-:-:S06]  /*1970*/  IMAD.WIDE R16, R8, 0x8, R18 ;  /* 0x0000000808107825 */ /* 0x000fcc00078e0212 */
[----:B------:R-:W3:Y:S01]  /*1980*/  LDG.E.64 R16, desc[UR6][R16.64] ;  /* 0x0000000610107981 */ /* 0x000ee2000c1e1b00 */
[----:B--2---:R-:W-:Y:S01]  /*1990*/  DADD R14, R14, R24 ;  /* 0x000000000e0e7229 */ /* 0x004fe20000000018 */
[----:B------:R-:W-:-:S06]  /*19a0*/  IMAD.WIDE R24, R22, 0x8, R12 ;  /* 0x0000000816187825 */ /* 0x000fcc00078e020c */
[----:B------:R-:W2:Y:S01]  /*19b0*/  LDG.E.64 R24, desc[UR6][R24.64] ;  /* 0x0000000618187981 */ /* 0x000ea2000c1e1b00 */
[----:B------:R-:W-:-:S04]  /*19c0*/  IMAD.IADD R22, R29, 0x1, -R8 ;  /* 0x000000011d167824 */ /* 0x000fc800078e0a08 */
[----:B------:R-:W-:-:S06]  /*19d0*/  IMAD.WIDE R12, R22, 0x8, R12 ;  /* 0x00000008160c7825 */ /* 0x000fcc00078e020c */
[----:B------:R-:W4:Y:S01]  /*19e0*/  LDG.E.64 R12, desc[UR6][R12.64] ;  /* 0x000000060c0c7981 */ /* 0x000f22000c1e1b00 */
[----:B------:R-:W-:Y:S01]  /*19f0*/  IMAD.WIDE R26, R29, 0x8, R26 ;  /* 0x000000081d1a7825 */ /* 0x000fe200078e021a */
[----:B------:R-:W-:-:S04]  /*1a00*/  IADD3 R20, PT, PT, R20, 0x2, RZ ;  /* 0x0000000214147810 */ /* 0x000fc80007ffe0ff */
[----:B------:R-:W-:Y:S01]  /*1a10*/  ISETP.NE.AND P0, PT, R20, RZ, PT ;  /* 0x000000ff1400720c */ /* 0x000fe20003f05270 */
[C---:B------:R-:W-:Y:S02]  /*1a20*/  IMAD R21, R11.reuse, 0x2, R21 ;  /* 0x000000020b157824 */ /* 0x040fe400078e0215 */
[----:B------:R-:W-:Y:S01]  /*1a30*/  IMAD R23, R11, 0x2, R23 ;  /* 0x000000020b177824 */ /* 0x000fe200078e0217 */
[----:B--2---:R-:W-:-:S08]  /*1a40*/  DADD R14, R14, R24 ;  /* 0x000000000e0e7229 */ /* 0x004fd00000000018 */
[----:B---3--:R-:W-:-:S08]  /*1a50*/  DADD R14, R14, R16 ;  /* 0x000000000e0e7229 */ /* 0x008fd00000000010 */
[----:B----4-:R-:W-:-:S08]  /*1a60*/  DADD R14, R14, R12 ;  /* 0x000000000e0e7229 */ /* 0x010fd0000000000c */
[----:B------:R-:W-:-:S07]  /*1a70*/  DMUL R14, R14, UR18 ;  /* 0x000000120e0e7c28 */ /* 0x000fce0008000000 */
[----:B------:R0:W-:Y:S01]  /*1a80*/  STG.E.64 desc[UR6][R26.64], R14 ;  /* 0x0000000e1a007986 */ /* 0x0001e2000c101b06 */
[----:B------:R-:W-:Y:S05]  /*1a90*/  @P0 BRA `(.L_x_4) ;  /* 0xfffffff400480947 */ /* 0x000fea000383ffff */
[----:B------:R-:W-:Y:S05]  /*1aa0*/  BSYNC.RECONVERGENT B1 ;  /* 0x0000000000017941 */ /* 0x000fea0003800200 */
.L_x_3:
[----:B0-----:R-:W-:-:S07]  /*1ab0*/  LOP3.LUT R15, R3, 0x7ffffffe, RZ, 0xc0, !PT ;  /* 0x7ffffffe030f7812 */ /* 0x001fce00078ec0ff */
.L_x_2:
[----:B------:R-:W-:Y:S05]  /*1ac0*/  BSYNC.RECONVERGENT B0 ;  /* 0x0000000000007941 */ /* 0x000fea0003800200 */
.L_x_1:
[----:B------:R-:W-:-:S04]  /*1ad0*/  LOP3.LUT R3, R3, 0x1, RZ, 0xc0, !PT ;  /* 0x0000000103037812 */ /* 0x000fc800078ec0ff */
[----:B------:R-:W-:-:S13]  /*1ae0*/  ISETP.NE.U32.AND P0, PT, R3, 0x1, PT ;  /* 0x000000010300780c */ /* 0x000fda0003f05070 */
[----:B------:R-:W-:Y:S05]  /*1af0*/  @P0 EXIT ;  /* 0x000000000000094d */ /* 0x000fea0003800000 */
[----:B------:R-:W-:Y:S01]  /*1b00*/  IABS R10, R6 ;  /* 0x00000006000a7213 */ /* 0x000fe20000000000 */
[----:B------:R-:W0:Y:S01]  /*1b10*/  LDCU UR4, c[0x0][0x3b4] ;  /* 0x00007680ff0477ac */ /* 0x000e220008000800 */
[-C--:B------:R-:W-:Y:S01]  /*1b20*/  IMAD R9, R6, R7.reuse, RZ ;  /* 0x0000000706097224 */ /* 0x080fe200078e02ff */
[----:B------:R-:W-:Y:S01]  /*1b30*/  IABS R14, R7 ;  /* 0x00000007000e7213 */ /* 0x000fe20000000000 */
[----:B------:R-:W1:Y:S03]  /*1b40*/  I2F.RP R11, R10 ;  /* 0x0000000a000b7306 */ /* 0x000e660000209400 */
[----:B------:R-:W-:Y:S02]  /*1b50*/  IABS R12, R9 ;  /* 0x00000009000c7213 */ /* 0x000fe40000000000 */
[----:B------:R-:W-:-:S03]  /*1b60*/  ISETP.NE.AND P4, PT, R9, RZ, PT ;  /* 0x000000ff0900720c */ /* 0x000fc60003f85270 */
[----:B------:R-:W2:Y:S01]  /*1b70*/  I2F.RP R18, R12 ;  /* 0x0000000c00127306 */ /* 0x000ea20000209400 */
[----:B0-----:R-:W-:-:S07]  /*1b80*/  VIADD R13, R0, UR4 ;  /* 0x00000004000d7c36 */ /* 0x001fce0008000000 */
[----:B-1----:R-:W0:Y:S01]  /*1b90*/  MUFU.RCP R11, R11 ;  /* 0x0000000b000b7308 */ /* 0x002e220000001000 */
[----:B------:R-:W-:Y:S01]  /*1ba0*/  MOV R0, R14 ;  /* 0x0000000e00007202 */ /* 0x000fe20000000f00 */
[----:B------:R-:W-:Y:S01]  /*1bb0*/  IMAD R13, R2, R15, R13 ;  /* 0x0000000f020d7224 */ /* 0x000fe200078e020d */
[----:B------:R-:W-:Y:S01]  /*1bc0*/  IABS R15, R6 ;  /* 0x00000006000f7213 */ /* 0x000fe20000000000 */
[----:B------:R-:W-:-:S04]  /*1bd0*/  IMAD.MOV.U32 R2, RZ, RZ, RZ ;  /* 0x000000ffff027224 */ /* 0x000fc800078e00ff */
[----:B------:R-:W1:Y:S01]  /*1be0*/  I2F.RP R16, R0 ;  /* 0x0000000000107306 */ /* 0x000e620000209400 */
[----:B------:R-:W-:Y:S01]  /*1bf0*/  IABS R14, R13 ;  /* 0x0000000d000e7213 */ /* 0x000fe20000000000 */
[----:B------:R-:W-:-:S06]  /*1c00*/  IMAD.MOV R17, RZ, RZ, -R15 ;  /* 0x000000ffff117224 */ /* 0x000fcc00078e0a0f */
[----:B--2---:R-:W-:Y:S01]  /*1c10*/  MUFU.RCP R18, R18 ;  /* 0x0000001200127308 */ /* 0x004fe20000001000 */
[----:B0-----:R-:W-:-:S07]  /*1c20*/  IADD3 R3, PT, PT, R11, 0xffffffe, RZ ;  /* 0x0ffffffe0b037810 */ /* 0x001fce0007ffe0ff */
[----:B------:R-:W0:Y:S08]  /*1c30*/  F2I.FTZ.U32.TRUNC.NTZ R3, R3 ;  /* 0x0000000300037305 */ /* 0x000e30000021f000 */
[----:B-1----:R-:W1:Y:S01]  /*1c40*/  MUFU.RCP R16, R16 ;  /* 0x0000001000107308 */ /* 0x002e620000001000 */
[----:B0-----:R-:W-:-:S04]  /*1c50*/  IMAD.MOV R11, RZ, RZ, -R3 ;  /* 0x000000ffff0b7224 */ /* 0x001fc800078e0a03 */
[----:B------:R-:W-:-:S04]  /*1c60*/  IMAD R11, R11, R10, RZ ;  /* 0x0000000a0b0b7224 */ /* 0x000fc800078e02ff */
[----:B------:R-:W-:Y:S01]  /*1c70*/  IMAD.HI.U32 R11, R3, R11, R2 ;  /* 0x0000000b030b7227 */ /* 0x000fe200078e0002 */
[----:B------:R-:W-:Y:S02]  /*1c80*/  IADD3 R3, PT, PT, R18, 0xffffffe, RZ ;  /* 0x0ffffffe12037810 */ /* 0x000fe40007ffe0ff */
[----:B------:R-:W-:-:S03]  /*1c90*/  LOP3.LUT R2, R13, R6, RZ, 0x3c, !PT ;  /* 0x000000060d027212 */ /* 0x000fc600078e3cff */
[----:B------:R-:W-:Y:S01]  /*1ca0*/  IMAD.HI.U32 R15, R11, R14, RZ ;  /* 0x0000000e0b0f7227 */ /* 0x000fe200078e00ff */
[----:B------:R-:W0:Y:S01]  /*1cb0*/  F2I.FTZ.U32.TRUNC.NTZ R3, R3 ;  /* 0x0000000300037305 */ /* 0x000e22000021f000 */
[----:B------:R-:W-:Y:S02]  /*1cc0*/  ISETP.GE.AND P2, PT, R2, RZ, PT ;  /* 0x000000ff0200720c */ /* 0x000fe40003f46270 */
[----:B------:R-:W-:Y:S02]  /*1cd0*/  IMAD R17, R15, R17, R14 ;  /* 0x000000110f117224 */ /* 0x000fe400078e020e */
[----:B-1----:R-:W-:Y:S01]  /*1ce0*/  VIADD R11, R16, 0xffffffe ;  /* 0x0ffffffe100b7836 */ /* 0x002fe20000000000 */
[----:B------:R-:W-:Y:S01]  /*1cf0*/  IABS R16, R7 ;  /* 0x0000000700107213 */ /* 0x000fe20000000000 */
[----:B------:R-:W-:Y:S01]  /*1d00*/  IMAD.MOV.U32 R2, RZ, RZ, RZ ;  /* 0x000000ffff027224 */ /* 0x000fe200078e00ff */
[----:B------:R-:W-:-:S03]  /*1d10*/  ISETP.GT.U32.AND P1, PT, R10, R17, PT ;  /* 0x000000110a00720c */ /* 0x000fc60003f24070 */
[----:B------:R-:W1:Y:S01]  /*1d20*/  F2I.FTZ.U32.TRUNC.NTZ R11, R11 ;  /* 0x0000000b000b7305 */ /* 0x000e62000021f000 */
[----:B------:R-:W-:-:S09]  /*1d30*/  IMAD.MOV R16, RZ, RZ, -R16 ;  /* 0x000000ffff107224 */ /* 0x000fd200078e0a10 */
[-C--:B------:R-:W-:Y:S02]  /*1d40*/  @!P1 IADD3 R17, PT, PT, R17, -R10.reuse, RZ ;  /* 0x8000000a11119210 */ /* 0x080fe40007ffe0ff */
[----:B------:R-:W-:Y:S02]  /*1d50*/  @!P1 IADD3 R15, PT, PT, R15, 0x1, RZ ;  /* 0x000000010f0f9810 */ /* 0x000fe40007ffe0ff */
[----:B------:R-:W-:Y:S01]  /*1d60*/  ISETP.GE.U32.AND P0, PT, R17, R10, PT ;  /* 0x0000000a1100720c */ /* 0x000fe20003f06070 */
[----:B0-----:R-:W-:Y:S01]  /*1d70*/  IMAD.MOV R17, RZ, RZ, -R3 ;  /* 0x000000ffff117224 */ /* 0x001fe200078e0a03 */
[----:B------:R-:W-:Y:S01]  /*1d80*/  ISETP.NE.AND P1, PT, R6, RZ, PT ;  /* 0x000000ff0600720c */ /* 0x000fe20003f25270 */
[----:B------:R-:W-:Y:S01]  /*1d90*/  HFMA2 R10, -RZ, RZ, 0, 0 ;  /* 0x00000000ff0a7431 */ /* 0x000fe200000001ff */
[----:B-1----:R-:W-:Y:S01]  /*1da0*/  IADD3 R19, PT, PT, RZ, -R11, RZ ;  /* 0x8000000bff137210 */ /* 0x002fe20007ffe0ff */
[----:B------:R-:W-:-:S04]  /*1db0*/  IMAD R17, R17, R12, RZ ;  /* 0x0000000c11117224 */ /* 0x000fc800078e02ff */
[----:B------:R-:W-:Y:S01]  /*1dc0*/  IMAD.HI.U32 R17, R3, R17, R2 ;  /* 0x0000001103117227 */ /* 0x000fe200078e0002 */
[----:B------:R-:W-:-:S03]  /*1dd0*/  IABS R2, R9 ;  /* 0x0000000900027213 */ /* 0x000fc60000000000 */
[----:B------:R-:W-:Y:S02]  /*1de0*/  @P0 VIADD R15, R15, 0x1 ;  /* 0x000000010f0f0836 */ /* 0x000fe40000000000 */
[----:B------:R-:W-:Y:S02]  /*1df0*/  IMAD R3, R19, R0, RZ ;  /* 0x0000000013037224 */ /* 0x000fe400078e02ff */
[----:B------:R-:W-:Y:S01]  /*1e00*/  IMAD.MOV R18, RZ, RZ, -R2 ;  /* 0x000000ffff127224 */ /* 0x000fe200078e0a02 */
[----:B------:R-:W-:Y:S01]  /*1e10*/  @!P2 IADD3 R15, PT, PT, -R15, RZ, RZ ;  /* 0x000000ff0f0fa210 */ /* 0x000fe20007ffe1ff */
[----:B------:R-:W-:Y:S01]  /*1e20*/  IMAD.HI.U32 R2, R11, R3, R10 ;  /* 0x000000030b027227 */ /* 0x000fe200078e000a */
[----:B------:R-:W-:Y:S02]  /*1e30*/  @!P1 LOP3.LUT R15, RZ, R6, RZ, 0x33, !PT ;  /* 0x00000006ff0f9212 */ /* 0x000fe400078e33ff */
[----:B------:R-:W-:Y:S01]  /*1e40*/  MOV R10, R18 ;  /* 0x00000012000a7202 */ /* 0x000fe20000000f00 */
[----:B------:R-:W-:Y:S01]  /*1e50*/  IMAD.HI.U32 R11, R17, R14, RZ ;  /* 0x0000000e110b7227 */ /* 0x000fe200078e00ff */
[----:B------:R-:W-:-:S03]  /*1e60*/  IABS R3, R15 ;  /* 0x0000000f00037213 */ /* 0x000fc60000000000 */
[----:B------:R-:W-:Y:S02]  /*1e70*/  IMAD R17, R11, R10, R14 ;  /* 0x0000000a0b117224 */ /* 0x000fe400078e020e */
[----:B------:R-:W-:Y:S02]  /*1e80*/  IMAD.MOV.U32 R10, RZ, RZ, R16 ;  /* 0x000000ffff0a7224 */ /* 0x000fe400078e0010 */
[----:B------:R-:W-:Y:S01]  /*1e90*/  IMAD.HI.U32 R2, R2, R3, RZ ;  /* 0x0000000302027227 */ /* 0x000fe200078e00ff */
[----:B------:R-:W-:-:S03]  /*1ea0*/  ISETP.GT.U32.AND P2, PT, R12, R17, PT ;  /* 0x000000110c00720c */ /* 0x000fc60003f44070 */
[----:B------:R-:W-:Y:S01]  /*1eb0*/  IMAD R3, R2, R10, R3 ;  /* 0x0000000a02037224 */ /* 0x000fe200078e0203 */
[----:B------:R-:W-:-:S04]  /*1ec0*/  LOP3.LUT R2, R13, R9, RZ, 0x3c, !PT ;  /* 0x000000090d027212 */ /* 0x000fc800078e3cff */
[----:B------:R-:W-:Y:S02]  /*1ed0*/  ISETP.GT.U32.AND P1, PT, R0, R3, PT ;  /* 0x000000030000720c */ /* 0x000fe40003f24070 */
[----:B------:R-:W-:-:S03]  /*1ee0*/  ISETP.GE.AND P3, PT, R2, RZ, PT ;  /* 0x000000ff0200720c */ /* 0x000fc60003f66270 */
[-C--:B------:R-:W-:Y:S02]  /*1ef0*/  @!P2 IADD3 R17, PT, PT, R17, -R12.reuse, RZ ;  /* 0x8000000c1111a210 */ /* 0x080fe40007ffe0ff */
[----:B------:R-:W-:Y:S02]  /*1f00*/  @!P2 IADD3 R11, PT, PT, R11, 0x1, RZ ;  /* 0x000000010b0ba810 */ /* 0x000fe40007ffe0ff */
[----:B------:R-:W-:Y:S02]  /*1f10*/  ISETP.GE.U32.AND P0, PT, R17, R12, PT ;  /* 0x0000000c1100720c */ /* 0x000fe40003f06070 */
[----:B------:R-:W-:Y:S02]  /*1f20*/  ISETP.NE.AND P2, PT, R7, RZ, PT ;  /* 0x000000ff0700720c */ /* 0x000fe40003f45270 */
[----:B------:R-:W-:-:S05]  /*1f30*/  @!P1 IMAD.IADD R3, R3, 0x1, -R0 ;  /* 0x0000000103039824 */ /* 0x000fca00078e0a00 */
[----:B------:R-:W-:-:S04]  /*1f40*/  ISETP.GT.U32.AND P1, PT, R0, R3, PT ;  /* 0x000000030000720c */ /* 0x000fc80003f24070 */
[----:B------:R-:W-:Y:S01]  /*1f50*/  @P0 VIADD R11, R11, 0x1 ;  /* 0x000000010b0b0836 */ /* 0x000fe20000000000 */
[C---:B------:R-:W-:Y:S02]  /*1f60*/  ISETP.GE.AND P0, PT, R15.reuse, RZ, PT ;  /* 0x000000ff0f00720c */ /* 0x040fe40003f06270 */
[----:B------:R-:W-:Y:S01]  /*1f70*/  IADD3 R15, PT, PT, -R15, RZ, RZ ;  /* 0x000000ff0f0f7210 */ /* 0x000fe20007ffe1ff */
[----:B------:R-:W-:Y:S01]  /*1f80*/  @!P3 IMAD.MOV R11, RZ, RZ, -R11 ;  /* 0x000000ffff0bb224 */ /* 0x000fe200078e0a0b */
[----:B------:R-:W-:-:S03]  /*1f90*/  @!P4 LOP3.LUT R11, RZ, R9, RZ, 0x33, !PT ;  /* 0x00000009ff0bc212 */ /* 0x000fc600078e33ff */
[----:B------:R-:W-:Y:S01]  /*1fa0*/  IMAD R6, R6, R15, R13 ;  /* 0x0000000f06067224 */ /* 0x000fe200078e020d */
[----:B------:R-:W-:Y:S01]  /*1fb0*/  @!P1 IADD3 R3, PT, PT, R3, -R0, RZ ;  /* 0x8000000003039210 */ /* 0x000fe20007ffe0ff */
[----:B------:R-:W-:-:S03]  /*1fc0*/  IMAD R5, R11, R5, R5 ;  /* 0x000000050b057224 */ /* 0x000fc600078e0205 */
[----:B------:R-:W-:Y:S02]  /*1fd0*/  MOV R0, R3 ;  /* 0x0000000300007202 */ /* 0x000fe40000000f00 */
[----:B------:R-:W0:Y:S03]  /*1fe0*/  LDC.64 R2, c[0x0][0x380] ;  /* 0x0000e000ff027b82 */ /* 0x000e260000000a00 */
[----:B------:R-:W-:Y:S01]  /*1ff0*/  @!P0 IMAD.MOV R0, RZ, RZ, -R0 ;  /* 0x000000ffff008224 */ /* 0x000fe200078e0a00 */
[----:B------:R-:W-:-:S05]  /*2000*/  @!P2 LOP3.LUT R0, RZ, R7, RZ, 0x33, !PT ;  /* 0x00000007ff00a212 */ /* 0x000fca00078e33ff */
[----:B------:R-:W-:-:S04]  /*2010*/  IMAD.IADD R5, R0, 0x1, R5 ;  /* 0x0000000100057824 */ /* 0x000fc800078e0205 */
[----:B------:R-:W-:-:S05]  /*2020*/  IMAD R5, R5, R4, R4 ;  /* 0x0000000405057224 */ /* 0x000fca00078e0204 */
[----:B------:R-:W-:-:S05]  /*2030*/  IADD3 R5, PT, PT, R6, 0x1, R5 ;  /* 0x0000000106057810 */ /* 0x000fca0007ffe005 */
[----:B0-----:R-:W-:-:S05]  /*2040*/  IMAD.WIDE R16, R5, 0x8, R2 ;  /* 0x0000000805107825 */ /* 0x001fca00078e0202 */
[----:B------:R-:W2:Y:S01]  /*2050*/  LDG.E.64 R6, desc[UR6][R16.64+0x8] ;  /* 0x0000080610067981 */ /* 0x000ea2000c1e1b00 */
[----:B------:R-:W-:-:S03]  /*2060*/  IMAD.WIDE R12, R4, 0x8, R16 ;  /* 0x00000008040c7825 */ /* 0x000fc600078e0210 */
[----:B------:R-:W2:Y:S01]  /*2070*/  LDG.E.64 R10, desc[UR6][R16.64+-0x8] ;  /* 0xfffff806100a7981 */ /* 0x000ea2000c1e1b00 */
[----:B------:R-:W-:-:S03]  /*2080*/  IADD3 R15, PT, PT, R5, -R4, RZ ;  /* 0x80000004050f7210 */ /* 0x000fc60007ffe0ff */
[----:B------:R-:W3:Y:S02]  /*2090*/  LDG.E.64 R12, desc[UR6][R12.64] ;  /* 0x000000060c0c7981 */ /* 0x000ee4000c1e1b00 */
[----:B------:R-:W-:-:S04]  /*20a0*/  IMAD.WIDE R14, R15, 0x8, R2 ;  /* 0x000000080f0e7825 */ /* 0x000fc800078e0202 */
[----:B------:R-:W-:Y:S02]  /*20b0*/  IMAD.WIDE R18, R8, 0x8, R16 ;  /* 0x0000000808127825 */ /* 0x000fe400078e0210 */
[----:B------:R-:W4:Y:S02]  /*20c0*/  LDG.E.64 R14, desc[UR6][R14.64] ;  /* 0x000000060e0e7981 */ /* 0x000f24000c1e1b00 */
[----:B------:R-:W-:Y:S02]  /*20d0*/  IMAD.IADD R9, R5, 0x1, -R8 ;  /* 0x0000000105097824 */ /* 0x000fe400078e0a08 */
[----:B------:R-:W5:Y:S02]  /*20e0*/  LDG.E.64 R18, desc[UR6][R18.64] ;  /* 0x0000000612127981 */ /* 0x000f64000c1e1b00 */
[----:B------:R-:W-:Y:S02]  /*20f0*/  IMAD.WIDE R2, R9, 0x8, R2 ;  /* 0x0000000809027825 */ /* 0x000fe400078e0202 */
[----:B------:R-:W0:Y:S04]  /*2100*/  LDC.64 R8, c[0x0][0x388] ;  /* 0x0000e200ff087b82 */ /* 0x000e280000000a00 */
[----:B------:R-:W5:Y:S01]  /*2110*/  LDG.E.64 R2, desc[UR6][R2.64] ;  /* 0x0000000602027981 */ /* 0x000f62000c1e1b00 */
[----:B------:R-:W-:Y:S01]  /*2120*/  UMOV UR4, 0x55555555 ;  /* 0x5555555500047882 */ /* 0x000fe20000000000 */
[----:B------:R-:W-:Y:S01]  /*2130*/  UMOV UR5, 0x3fc55555 ;  /* 0x3fc5555500057882 */ /* 0x000fe20000000000 */
[----:B0-----:R-:W-:Y:S01]  /*2140*/  IMAD.WIDE R4, R5, 0x8, R8 ;  /* 0x0000000805047825 */ /* 0x001fe200078e0208 */
[----:B--2---:R-:W-:-:S08]  /*2150*/  DADD R6, R6, R10 ;  /* 0x0000000006067229 */ /* 0x004fd0000000000a */
[----:B---3--:R-:W-:-:S08]  /*2160*/  DADD R6, R6, R12 ;  /* 0x0000000006067229 */ /* 0x008fd0000000000c */
[----:B----4-:R-:W-:-:S08]  /*2170*/  DADD R6, R6, R14 ;  /* 0x0000000006067229 */ /* 0x010fd0000000000e */
[----:B-----5:R-:W-:-:S08]  /*2180*/  DADD R6, R6, R18 ;  /* 0x0000000006067229 */ /* 0x020fd00000000012 */
[----:B------:R-:W-:-:S08]  /*2190*/  DADD R6, R6, R2 ;  /* 0x0000000006067229 */ /* 0x000fd00000000002 */
[----:B------:R-:W-:-:S07]  /*21a0*/  DMUL R6, R6, UR4 ;  /* 0x0000000406067c28 */ /* 0x000fce0008000000 */
[----:B------:R-:W-:Y:S01]  /*21b0*/  STG.E.64 desc[UR6][R4.64], R6 ;  /* 0x0000000604007986 */ /* 0x000fe2000c101b06 */
[----:B------:R-:W-:Y:S05]  /*21c0*/  EXIT ;  /* 0x000000000000794d */ /* 0x000fea0003800000 */
.L_x_0:
[----:B------:R-:W0:Y:S01]  /*21d0*/  LDCU UR5, c[0x0][0x3b0] ;  /* 0x00007600ff0577ac */ /* 0x000e220008000800 */
[----:B------:R-:W1:Y:S01]  /*21e0*/  LDCU UR8, c[0x0][0x3ac] ;  /* 0x00007580ff0877ac */ /* 0x000e620008000800 */
[----:B0-----:R-:W-:Y:S01]  /*21f0*/  ISETP.GE.AND P0, PT, R0, UR5, PT ;  /* 0x0000000500007c0c */ /* 0x001fe2000bf06270 */
[----:B-1----:R-:W-:-:S06]  /*2200*/  UIADD3 UR5, UPT, UPT, UR8, 0x1, URZ ;  /* 0x0000000108057890 */ /* 0x002fcc000fffe0ff */
[----:B------:R-:W-:-:S06]  /*2210*/  MOV R3, UR5 ;  /* 0x0000000500037c02 */ /* 0x000fcc0008000f00 */
[----:B------:R-:W-:-:S05]  /*2220*/  @P0 IMAD R3, RZ, RZ, UR8 ;  /* 0x00000008ff030e24 */ /* 0x000fca000f8e02ff */
[----:B------:R-:W-:-:S13]  /*2230*/  ISETP.GE.AND P0, PT, R3, 0x1, PT ;  /* 0x000000010300780c */ /* 0x000fda0003f06270 */
[----:B------:R-:W-:Y:S05]  /*2240*/  @!P0 EXIT ;  /* 0x000000000000894d */ /* 0x000fea0003800000 */
[----:B------:R-:W0:Y:S01]  /*2250*/  LDCU.64 UR18, c[0x0][0x390] ;  /* 0x00007200ff1277ac */ /* 0x000e220008000a00 */
[----:B------:R-:W-:Y:S01]  /*2260*/  ISETP.NE.AND P0, PT, R3, 0x1, PT ;  /* 0x000000010300780c */ /* 0x000fe20003f05270 */
[----:B------:R-:W-:Y:S01]  /*2270*/  BSSY.RECONVERGENT B0, `(.L_x_5) ;  /* 0x0000189000007945 */ /* 0x000fe20003800200 */
[----:B------:R-:W-:Y:S01]  /*2280*/  MOV R19, RZ ;  /* 0x000000ff00137202 */ /* 0x000fe20000000f00 */
[----:B------:R-:W1:Y:S01]  /*2290*/  LDCU.64 UR20, c[0x0][0x390] ;  /* 0x00007200ff1477ac */ /* 0x000e620008000a00 */
[----:B0-----:R-:W-:Y:S01]  /*22a0*/  MOV R4, UR18 ;  /* 0x0000001200047c02 */ /* 0x001fe20008000f00 */
[----:B------:R-:W-:-:S04]  /*22b0*/  IMAD.U32 R5, RZ, RZ, UR19 ;  /* 0x00000013ff057e24 */ /* 0x000fc8000f8e00ff */
[C---:B------:R-:W-:Y:S01]  /*22c0*/  VIADD R6, R4.reuse, 0xfffffffe ;  /* 0xfffffffe04067836 */ /* 0x040fe20000000000 */
[----:B------:R-:W-:Y:S01]  /*22d0*/  IADD3 R7, PT, PT, R5, -0x2, RZ ;  /* 0xfffffffe05077810 */ /* 0x000fe20007ffe0ff */
[----:B------:R-:W-:Y:S02]  /*22e0*/  IMAD R8, R4, R5, RZ ;  /* 0x0000000504087224 */ /* 0x000fe400078e02ff */
[----:B-1----:R-:W-:Y:S05]  /*22f0*/  @!P0 BRA `(.L_x_6) ;  /* 0x0000001800008947 */ /* 0x002fea0003800000 */
[-C--:B------:R-:W-:Y:S01]  /*2300*/  IABS R9, R6.reuse ;  /* 0x0000000600097213 */ /* 0x080fe20000000000 */
[----:B------:R-:W0:Y:S01]  /*2310*/  LDCU UR8, c[0x0][0x3b4] ;  /* 0x00007680ff0877ac */ /* 0x000e220008000800 */
[-C--:B------:R-:W-:Y:S01]  /*2320*/  IABS R20, R7.reuse ;  /* 0x0000000700147213 */ /* 0x080fe20000000000 */
[----:B------:R-:W-:Y:S01]  /*2330*/  IMAD R17, R11, UR4, R12 ;  /* 0x000000040b117c24 */ /* 0x000fe2000f8e020c */
[----:B------:R-:W1:Y:S01]  /*2340*/  I2F.RP R16, R9 ;  /* 0x0000000900107306 */ /* 0x000e620000209400 */
[----:B------:R-:W-:Y:S01]  /*2350*/  UIADD3 UR5, UPT, UPT, UR11, UR16, URZ ;  /* 0x000000100b057290 */ /* 0x000fe2000fffe0ff */
[----:B------:R-:W-:Y:S01]  /*2360*/  IABS R25, R6 ;  /* 0x0000000600197213 */ /* 0x000fe20000000000 */
[----:B------:R-:W-:Y:S01]  /*2370*/  IMAD R14, R17, UR15, R10 ;  /* 0x0000000f110e7c24 */ /* 0x000fe2000f8e020a */
[----:B------:R-:W-:Y:S01]  /*2380*/  IABS R27, R7 ;  /* 0x00000007001b7213 */ /* 0x000fe20000000000 */
[----:B------:R-:W-:-:S03]  /*2390*/  UIMAD UR5, UR5, UR13, UR10 ;  /* 0x0000000d050572a4 */ /* 0x000fc6000f8e020a */
[----:B------:R-:W2:Y:S01]  /*23a0*/  I2F.RP R18, R20 ;  /* 0x0000001400127306 */ /* 0x000ea20000209400 */
[----:B------:R-:W-:Y:S01]  /*23b0*/  UIMAD UR5, UR5, UR12, UR9 ;  /* 0x0000000c050572a4 */ /* 0x000fe2000f8e0209 */
[----:B0-----:R-:W-:-:S06]  /*23c0*/  IADD3 R21, PT, PT, R13, UR8, RZ ;  /* 0x000000080d157c10 */ /* 0x001fcc000fffe0ff */
[----:B-1----:R-:W0:Y:S01]  /*23d0*/  MUFU.RCP R16, R16 ;  /* 0x0000001000107308 */ /* 0x002e220000001000 */
[----:B------:R-:W-:Y:S02]  /*23e0*/  IMAD R17, R11, UR5, R12 ;  /* 0x000000050b117c24 */ /* 0x000fe4000f8e020c */
[----:B------:R-:W-:Y:S02]  /*23f0*/  IMAD R23, R14, UR14, R21 ;  /* 0x0000000e0e177c24 */ /* 0x000fe4000f8e0215 */
[----:B------:R-:W-:-:S03]  /*2400*/  IMAD R12, R17, UR15, R10 ;  /* 0x0000000f110c7c24 */ /* 0x000fc6000f8e020a */
[----:B--2---:R-:W1:Y:S01]  /*2410*/  MUFU.RCP R18, R18 ;  /* 0x0000001200127308 */ /* 0x004e620000001000 */
[----:B------:R-:W-:Y:S02]  /*2420*/  IMAD.MOV.U32 R14, RZ, RZ, RZ ;  /* 0x000000ffff0e7224 */ /* 0x000fe400078e00ff */
[----:B------:R-:W-:Y:S01]  /*2430*/  IMAD R21, R12, UR14, R21 ;  /* 0x0000000e0c157c24 */ /* 0x000fe2000f8e0215 */
[----:B------:R-:W-:-:S04]  /*2440*/  IABS R12, R6 ;  /* 0x00000006000c7213 */ /* 0x000fc80000000000 */
[----:B------:R-:W-:Y:S01]  /*2450*/  IABS R19, R21 ;  /* 0x0000001500137213 */ /* 0x000fe20000000000 */
[----:B0-----:R-:W-:Y:S02]  /*2460*/  VIADD R15, R16, 0xffffffe ;  /* 0x0ffffffe100f7836 */ /* 0x001fe40000000000 */
[----:B------:R-:W-:Y:S02]  /*2470*/  IMAD.MOV R26, RZ, RZ, -R12 ;  /* 0x000000ffff1a7224 */ /* 0x000fe400078e0a0c */
[----:B------:R-:W-:Y:S02]  /*2480*/  HFMA2 R12, -RZ, RZ, 0, 0 ;  /* 0x00000000ff0c7431 */ /* 0x000fe400000001ff */
[----:B------:R-:W0:Y:S01]  /*2490*/  F2I.FTZ.U32.TRUNC.NTZ R15, R15 ;  /* 0x0000000f000f7305 */ /* 0x000e22000021f000 */
[----:B-1----:R-:W-:Y:S01]  /*24a0*/  VIADD R13, R18, 0xffffffe ;  /* 0x0ffffffe120d7836 */ /* 0x002fe20000000000 */
[----:B------:R-:W-:-:S04]  /*24b0*/  IABS R18, R6 ;  /* 0x0000000600127213 */ /* 0x000fc80000000000 */
[----:B------:R-:W-:Y:S02]  /*24c0*/  IADD3 R18, PT, PT, RZ, -R18, RZ ;  /* 0x80000012ff127210 */ /* 0x000fe40007ffe0ff */
[----:B------:R-:W1:Y:S01]  /*24d0*/  F2I.FTZ.U32.TRUNC.NTZ R13, R13 ;  /* 0x0000000d000d7305 */ /* 0x000e62000021f000 */
[----:B0-----:R-:W-:-:S05]  /*24e0*/  IADD3 R16, PT, PT, RZ, -R15, RZ ;  /* 0x8000000fff107210 */ /* 0x001fca0007ffe0ff */
[----:B------:R-:W-:Y:S01]  /*24f0*/  IMAD R17, R16, R9, RZ ;  /* 0x0000000910117224 */ /* 0x000fe200078e02ff */
[----:B------:R-:W-:-:S03]  /*2500*/  IABS R16, R23 ;  /* 0x0000001700107213 */ /* 0x000fc60000000000 */
[----:B------:R-:W-:Y:S01]  /*2510*/  IMAD.HI.U32 R10, R15, R17, R14 ;  /* 0x000000110f0a7227 */ /* 0x000fe200078e000e */
[----:B-1----:R-:W-:-:S03]  /*2520*/  IADD3 R17, PT, PT, RZ, -R13, RZ ;  /* 0x8000000dff117210 */ /* 0x002fc60007ffe0ff */
[----:B------:R-:W-:Y:S02]  /*2530*/  IMAD.MOV.U32 R14, RZ, RZ, R16 ;  /* 0x000000ffff0e7224 */ /* 0x000fe400078e0010 */
[----:B------:R-:W-:-:S04]  /*2540*/  IMAD.HI.U32 R22, R10, R19, RZ ;  /* 0x000000130a167227 */ /* 0x000fc800078e00ff */
[----:B------:R-:W-:-:S04]  /*2550*/  IMAD.HI.U32 R15, R10, R14, RZ ;  /* 0x0000000e0a0f7227 */ /* 0x000fc800078e00ff */
[----:B------:R-:W-:Y:S02]  /*2560*/  IMAD R18, R15, R18, R14 ;  /* 0x000000120f127224 */ /* 0x000fe400078e020e */
[----:B------:R-:W-:Y:S02]  /*2570*/  IMAD R26, R22, R26, R19 ;  /* 0x0000001a161a7224 */ /* 0x000fe400078e0213 */
[----:B------:R-:W-:Y:S01]  /*2580*/  IMAD R16, R6, R7, RZ ;  /* 0x0000000706107224 */ /* 0x000fe200078e02ff */
[----:B------:R-:W-:Y:S01]  /*2590*/  ISETP.GT.U32.AND P0, PT, R9, R18, PT ;  /* 0x000000120900720c */ /* 0x000fe20003f04070 */
[----:B------:R-:W-:Y:S01]  /*25a0*/  IMAD R17, R17, R20, RZ ;  /* 0x0000001411117224 */ /* 0x000fe200078e02ff */
[----:B------:R-:W-:-:S03]  /*25b0*/  ISETP.GT.U32.AND P3, PT, R9, R26, PT ;  /* 0x0000001a0900720c */ /* 0x000fc60003f64070 */
[----:B------:R-:W-:Y:S01]  /*25c0*/  IMAD.HI.U32 R12, R13, R17, R12 ;  /* 0x000000110d0c7227 */ /* 0x000fe200078e000c */
[----:B------:R-:W-:Y:S02]  /*25d0*/  IABS R17, R16 ;  /* 0x0000001000117213 */ /* 0x000fe40000000000 */
[----:B------:R-:W-:Y:S02]  /*25e0*/  LOP3.LUT R13, R23, R6, RZ, 0x3c, !PT ;  /* 0x00000006170d7212 */ /* 0x000fe400078e3cff */
[----:B------:R-:W0:Y:S02]  /*25f0*/  I2F.RP R24, R17 ;  /* 0x0000001100187306 */ /* 0x000e240000209400 */
[----:B------:R-:W-:Y:S01]  /*2600*/  ISETP.GE.AND P2, PT, R13, RZ, PT ;  /* 0x000000ff0d00720c */ /* 0x000fe20003f46270 */
[----:B------:R-:W-:Y:S02]  /*2610*/  @!P0 IMAD.IADD R18, R18, 0x1, -R9 ;  /* 0x0000000112128824 */ /* 0x000fe400078e0a09 */
[----:B------:R-:W-:Y:S01]  /*2620*/  @!P3 IADD3 R26, PT, PT, R26, -R25, RZ ;  /* 0x800000191a1ab210 */ /* 0x000fe20007ffe0ff */
[----:B------:R-:W-:Y:S01]  /*2630*/  @!P0 VIADD R15, R15, 0x1 ;  /* 0x000000010f0f8836 */ /* 0x000fe20000000000 */
[----:B------:R-:W-:Y:S01]  /*2640*/  ISETP.NE.AND P0, PT, R6, RZ, PT ;  /* 0x000000ff0600720c */ /* 0x000fe20003f05270 */
[----:B------:R-:W-:Y:S01]  /*2650*/  @!P3 VIADD R22, R22, 0x1 ;  /* 0x000000011616b836 */ /* 0x000fe20000000000 */
[----:B------:R-:W-:-:S02]  /*2660*/  ISETP.GE.U32.AND P1, PT, R18, R9, PT ;  /* 0x000000091200720c */ /* 0x000fc40003f26070 */
[----:B------:R-:W-:Y:S02]  /*2670*/  ISETP.GE.U32.AND P4, PT, R26, R9, PT ;  /* 0x000000091a00720c */ /* 0x000fe40003f86070 */
[----:B------:R-:W-:Y:S01]  /*2680*/  LOP3.LUT R18, R21, R6, RZ, 0x3c, !PT ;  /* 0x0000000615127212 */ /* 0x000fe200078e3cff */
[----:B0-----:R0:W1:Y:S01]  /*2690*/  MUFU.RCP R13, R24 ;  /* 0x00000018000d7308 */ /* 0x0010620000001000 */
[----:B------:R-:W-:-:S07]  /*26a0*/  IABS R25, R7 ;  /* 0x0000000700197213 */ /* 0x000fce0000000000 */
[----:B------:R-:W-:Y:S02]  /*26b0*/  @P1 IADD3 R15, PT, PT, R15, 0x1, RZ ;  /* 0x000000010f0f1810 */ /* 0x000fe40007ffe0ff */
[----:B------:R-:W-:Y:S01]  /*26c0*/  ISETP.GE.AND P1, PT, R18, RZ, PT ;  /* 0x000000ff1200720c */ /* 0x000fe20003f26270 */
[----:B------:R-:W-:Y:S01]  /*26d0*/  @P4 VIADD R22, R22, 0x1 ;  /* 0x0000000116164836 */ /* 0x000fe20000000000 */
[----:B------:R-:W-:Y:S02]  /*26e0*/  LOP3.LUT R18, RZ, R6, RZ, 0x33, !PT ;  /* 0x00000006ff127212 */ /* 0x000fe400078e33ff */
[----:B------:R-:W-:Y:S02]  /*26f0*/  @!P2 IADD3 R15, PT, PT, -R15, RZ, RZ ;  /* 0x000000ff0f0fa210 */ /* 0x000fe40007ffe1ff */
[----:B0-----:R-:W-:Y:S01]  /*2700*/  MOV R24, R22 ;  /* 0x0000001600187202 */ /* 0x001fe20000000f00 */
[----:B------:R-:W-:Y:S01]  /*2710*/  IMAD.MOV R22, RZ, RZ, -R25 ;  /* 0x000000ffff167224 */ /* 0x000fe200078e0a19 */
[----:B------:R-:W-:-:S02]  /*2720*/  SEL R18, R18, R15, !P0 ;  /* 0x0000000f12127207 */ /* 0x000fc40004000000 */
[----:B------:R-:W-:Y:S02]  /*2730*/  LOP3.LUT R25, RZ, R6, RZ, 0x33, !PT ;  /* 0x00000006ff197212 */ /* 0x000fe400078e33ff */
[----:B------:R-:W-:Y:S01]  /*2740*/  IABS R15, R18 ;  /* 0x00000012000f7213 */ /* 0x000fe20000000000 */
[----:B------:R-:W-:Y:S01]  /*2750*/  @!P1 IMAD.MOV R24, RZ, RZ, -R24 ;  /* 0x000000ffff189224 */ /* 0x000fe200078e0a18 */
[----:B-1----:R-:W-:-:S04]  /*2760*/  IADD3 R13, PT, PT, R13, 0xffffffe, RZ ;  /* 0x0ffffffe0d0d7810 */ /* 0x002fc80007ffe0ff */
[----:B------:R-:W-:Y:S02]  /*2770*/  SEL R24, R25, R24, !P0 ;  /* 0x0000001819187207 */ /* 0x000fe40004000000 */
[----:B------:R-:W-:Y:S01]  /*2780*/  MOV R25, R22 ;  /* 0x0000001600197202 */ /* 0x000fe20000000f00 */
[----:B------:R-:W-:Y:S01]  /*2790*/  IMAD.HI.U32 R22, R12, R15, RZ ;  /* 0x0000000f0c167227 */ /* 0x000fe200078e00ff */
[----:B------:R-:W0:Y:S01]  /*27a0*/  F2I.FTZ.U32.TRUNC.NTZ R13, R13 ;  /* 0x0000000d000d7305 */ /* 0x000e22000021f000 */
[----:B------:R-:W-:Y:S02]  /*27b0*/  ISETP.GE.AND P3, PT, R24, RZ, PT ;  /* 0x000000ff1800720c */ /* 0x000fe40003f66270 */
[----:B------:R-:W-:Y:S01]  /*27c0*/  IMAD R15, R22, R25, R15 ;  /* 0x00000019160f7224 */ /* 0x000fe200078e020f */
[----:B------:R-:W-:Y:S02]  /*27d0*/  IABS R22, R7 ;  /* 0x0000000700167213 */ /* 0x000fe40000000000 */
[----:B------:R-:W-:-:S02]  /*27e0*/  IABS R25, R24 ;  /* 0x0000001800197213 */ /* 0x000fc40000000000 */
[----:B------:R-:W-:Y:S01]  /*27f0*/  ISETP.GT.U32.AND P0, PT, R20, R15, PT ;  /* 0x0000000f1400720c */ /* 0x000fe20003f04070 */
[----:B------:R-:W-:Y:S02]  /*2800*/  IMAD.MOV R22, RZ, RZ, -R22 ;  /* 0x000000ffff167224 */ /* 0x000fe400078e0a16 */
[----:B------:R-:W-:Y:S01]  /*2810*/  IMAD.HI.U32 R12, R12, R25, RZ ;  /* 0x000000190c0c7227 */ /* 0x000fe200078e00ff */
[----:B0-----:R-:W-:-:S03]  /*2820*/  IADD3 R26, PT, PT, RZ, -R13, RZ ;  /* 0x8000000dff1a7210 */ /* 0x001fc60007ffe0ff */
[----:B------:R-:W-:Y:S02]  /*2830*/  IMAD R22, R12, R22, R25 ;  /* 0x000000160c167224 */ /* 0x000fe400078e0219 */
[----:B------:R-:W-:Y:S02]  /*2840*/  IMAD.MOV.U32 R12, RZ, RZ, RZ ;  /* 0x000000ffff0c7224 */ /* 0x000fe400078e00ff */
[----:B------:R-:W-:Y:S02]  /*2850*/  IMAD R25, R26, R17, RZ ;  /* 0x000000111a197224 */ /* 0x000fe400078e02ff */
[----:B------:R-:W-:Y:S01]  /*2860*/  @!P0 IADD3 R15, PT, PT, R15, -R20, RZ ;  /* 0x800000140f0f8210 */ /* 0x000fe20007ffe0ff */
[----:B------:R-:W0:Y:S01]  /*2870*/  I2F.RP R26, R17 ;  /* 0x00000011001a7306 */ /* 0x000e220000209400 */
[----:B------:R-:W-:Y:S01]  /*2880*/  ISETP.GT.U32.AND P1, PT, R27, R22, PT ;  /* 0x000000161b00720c */ /* 0x000fe20003f24070 */
[----:B------:R-:W-:Y:S01]  /*2890*/  IMAD.HI.U32 R13, R13, R25, R12 ;  /* 0x000000190d0d7227 */ /* 0x000fe200078e000c */
[----:B------:R-:W-:-:S11]  /*28a0*/  ISETP.GT.U32.AND P0, PT, R20, R15, PT ;  /* 0x0000000f1400720c */ /* 0x000fd60003f04070 */
[----:B------:R-:W-:Y:S01]  /*28b0*/  @!P1 IADD3 R22, PT, PT, R22, -R27, RZ ;  /* 0x8000001b16169210 */ /* 0x000fe20007ffe0ff */
[----:B0-----:R-:W0:Y:S01]  /*28c0*/  MUFU.RCP R12, R26 ;  /* 0x0000001a000c7308 */ /* 0x001e220000001000 */
[----:B------:R-:W-:Y:S01]  /*28d0*/  @!P0 IMAD.IADD R15, R15, 0x1, -R20 ;  /* 0x000000010f0f8824 */ /* 0x000fe200078e0a14 */
[----:B------:R-:W-:Y:S02]  /*28e0*/  IABS R20, R16 ;  /* 0x0000001000147213 */ /* 0x000fe40000000000 */
[----:B------:R-:W-:Y:S02]  /*28f0*/  ISETP.GT.U32.AND P2, PT, R27, R22, PT ;  /* 0x000000161b00720c */ /* 0x000fe40003f44070 */
[----:B------:R-:W-:Y:S01]  /*2900*/  IADD3 R25, PT, PT, RZ, -R20, RZ ;  /* 0x80000014ff197210 */ /* 0x000fe20007ffe0ff */
[----:B------:R-:W-:Y:S01]  /*2910*/  IMAD.HI.U32 R20, R13, R14, RZ ;  /* 0x0000000e0d147227 */ /* 0x000fe200078e00ff */
[C---:B------:R-:W-:Y:S02]  /*2920*/  ISETP.GE.AND P1, PT, R18.reuse, RZ, PT ;  /* 0x000000ff1200720c */ /* 0x040fe40003f26270 */
[----:B------:R-:W-:Y:S01]  /*2930*/  IADD3 R18, PT, PT, -R18, RZ, RZ ;  /* 0x000000ff12127210 */ /* 0x000fe20007ffe1ff */
[----:B------:R-:W-:-:S04]  /*2940*/  IMAD R14, R20, R25, R14 ;  /* 0x00000019140e7224 */ /* 0x000fc800078e020e */
[----:B------:R-:W-:Y:S01]  /*2950*/  IMAD R18, R6, R18, R23 ;  /* 0x0000001206127224 */ /* 0x000fe200078e0217 */
[----:B------:R-:W-:Y:S01]  /*2960*/  ISETP.GT.U32.AND P0, PT, R17, R14, PT ;  /* 0x0000000e1100720c */ /* 0x000fe20003f04070 */
[----:B0-----:R-:W-:Y:S01]  /*2970*/  VIADD R12, R12, 0xffffffe ;  /* 0x0ffffffe0c0c7836 */ /* 0x001fe20000000000 */
[----:B------:R-:W-:Y:S02]  /*2980*/  @!P2 IADD3 R22, PT, PT, R22, -R27, RZ ;  /* 0x8000001b1616a210 */ /* 0x000fe40007ffe0ff */
[----:B------:R-:W-:Y:S01]  /*2990*/  ISETP.NE.AND P2, PT, R7, RZ, PT ;  /* 0x000000ff0700720c */ /* 0x000fe20003f45270 */
[----:B------:R0:W1:Y:S01]  /*29a0*/  F2I.FTZ.U32.TRUNC.NTZ R13, R12 ;  /* 0x0000000c000d7305 */ /* 0x000062000021f000 */
[----:B------:R-:W-:Y:S01]  /*29b0*/  @!P1 IADD3 R15, PT, PT, -R15, RZ, RZ ;  /* 0x000000ff0f0f9210 */ /* 0x000fe20007ffe1ff */
[----:B------:R-:W-:-:S06]  /*29c0*/  @!P3 IMAD.MOV R22, RZ, RZ, -R22 ;  /* 0x000000ffff16b224 */ /* 0x000fcc00078e0a16 */
[----:B------:R-:W-:Y:S01]  /*29d0*/  @!P0 IMAD.IADD R14, R14, 0x1, -R17 ;  /* 0x000000010e0e8824 */ /* 0x000fe200078e0a11 */
[----:B0-----:R-:W-:Y:S01]  /*29e0*/  LOP3.LUT R12, RZ, R7, RZ, 0x33, !PT ;  /* 0x00000007ff0c7212 */ /* 0x001fe200078e33ff */
[----:B------:R-:W-:Y:S01]  /*29f0*/  @!P0 VIADD R20, R20, 0x1 ;  /* 0x0000000114148836 */ /* 0x000fe20000000000 */
[----:B------:R-:W-:Y:S02]  /*2a00*/  ISETP.NE.AND P0, PT, R16, RZ, PT ;  /* 0x000000ff1000720c */ /* 0x000fe40003f05270 */
[----:B------:R-:W-:Y:S01]  /*2a10*/  SEL R27, R12, R15, !P2 ;  /* 0x0000000f0c1b7207 */ /* 0x000fe20005000000 */
[----:B------:R-:W-:Y:S01]  /*2a20*/  HFMA2 R12, -RZ, RZ, 0, 0 ;  /* 0x00000000ff0c7431 */ /* 0x000fe200000001ff */
[----:B------:R-:W-:Y:S01]  /*2a30*/  ISETP.GE.U32.AND P4, PT, R14, R17, PT ;  /* 0x000000110e00720c */ /* 0x000fe20003f86070 */
[----:B-1----:R-:W-:Y:S01]  /*2a40*/  IMAD.MOV R14, RZ, RZ, -R13 ;  /* 0x000000ffff0e7224 */ /* 0x002fe200078e0a0d */
[----:B------:R-:W-:-:S03]  /*2a50*/  LOP3.LUT R15, RZ, R7, RZ, 0x33, !PT ;  /* 0x00000007ff0f7212 */ /* 0x000fc600078e33ff */
[----:B------:R-:W-:Y:S01]  /*2a60*/  IMAD R29, R14, R17, RZ ;  /* 0x000000110e1d7224 */ /* 0x000fe200078e02ff */
[----:B------:R-:W-:Y:S02]  /*2a70*/  SEL R26, R15, R22, !P2 ;  /* 0x000000160f1a7207 */ /* 0x000fe40005000000 */
[----:B------:R-:W0:Y:S01]  /*2a80*/  LDC.64 R14, c[0x0][0x380] ;  /* 0x0000e000ff0e7b82 */ /* 0x000e220000000a00 */
[----:B------:R-:W-:Y:S01]  /*2a90*/  IMAD.HI.U32 R22, R13, R29, R12 ;  /* 0x0000001d0d167227 */ /* 0x000fe200078e000c */
[----:B------:R-:W-:-:S03]  /*2aa0*/  LOP3.LUT R12, R23, R16, RZ, 0x3c, !PT ;  /* 0x00000010170c7212 */ /* 0x000fc600078e3cff */
[----:B------:R-:W-:Y:S02]  /*2ab0*/  @P4 IADD3 R20, PT, PT, R20, 0x1, RZ ;  /* 0x0000000114144810 */ /* 0x000fe40007ffe0ff */
[----:B------:R-:W-:Y:S01]  /*2ac0*/  ISETP.GE.AND P1, PT, R12, RZ, PT ;  /* 0x000000ff0c00720c */ /* 0x000fe20003f26270 */
[----:B------:R-:W-:-:S04]  /*2ad0*/  IMAD.HI.U32 R22, R22, R19, RZ ;  /* 0x0000001316167227 */ /* 0x000fc800078e00ff */
[----:B------:R-:W-:Y:S01]  /*2ae0*/  IMAD.MOV.U32 R13, RZ, RZ, R20 ;  /* 0x000000ffff0d7224 */ /* 0x000fe200078e0014 */
[-C--:B------:R-:W-:Y:S02]  /*2af0*/  LOP3.LUT R20, RZ, R16.reuse, RZ, 0x33, !PT ;  /* 0x00000010ff147212 */ /* 0x080fe400078e33ff */
[----:B------:R-:W-:-:S04]  /*2b00*/  LOP3.LUT R16, R21, R16, RZ, 0x3c, !PT ;  /* 0x0000001015107212 */ /* 0x000fc800078e3cff */
[----:B------:R-:W-:Y:S02]  /*2b10*/  ISETP.GE.AND P3, PT, R16, RZ, PT ;  /* 0x000000ff1000720c */ /* 0x000fe40003f66270 */
[----:B------:R-:W-:-:S04]  /*2b20*/  @!P1 IADD3 R13, PT, PT, -R13, RZ, RZ ;  /* 0x000000ff0d0d9210 */ /* 0x000fc80007ffe1ff */
[----:B------:R-:W-:-:S05]  /*2b30*/  SEL R12, R20, R13, !P0 ;  /* 0x0000000d140c7207 */ /* 0x000fca0004000000 */
[----:B------:R-:W-:Y:S02]  /*2b40*/  IMAD R28, R12, R5, R5 ;  /* 0x000000050c1c7224 */ /* 0x000fe400078e0205 */
[----:B------:R-:W-:Y:S02]  /*2b50*/  IMAD R12, R22, R25, R19 ;  /* 0x00000019160c7224 */ /* 0x000fe400078e0213 */
[----:B------:R-:W-:-:S03]  /*2b60*/  IMAD.IADD R27, R27, 0x1, R28 ;  /* 0x000000011b1b7824 */ /* 0x000fc600078e021c */
[----:B------:R-:W-:Y:S01]  /*2b70*/  ISETP.GT.U32.AND P1, PT, R17, R12, PT ;  /* 0x0000000c1100720c */ /* 0x000fe20003f24070 */
[----:B------:R-:W-:-:S05]  /*2b80*/  IMAD R25, R27, R4, R4 ;  /* 0x000000041b197224 */ /* 0x000fca00078e0204 */
[----:B------:R-:W-:-:S05]  /*2b90*/  IADD3 R25, PT, PT, R18, 0x1, R25 ;  /* 0x0000000112197810 */ /* 0x000fca0007ffe019 */
[----:B0-----:R-:W-:-:S04]  /*2ba0*/  IMAD.WIDE R28, R25, 0x8, R14 ;  /* 0x00000008191c7825 */ /* 0x001fc800078e020e */
[----:B------:R-:W-:-:S05]  /*2bb0*/  @!P1 IMAD.IADD R12, R12, 0x1, -R17 ;  /* 0x000000010c0c9824 */ /* 0x000fca00078e0a11 */
[----:B------:R-:W-:Y:S02]  /*2bc0*/  ISETP.GE.U32.AND P2, PT, R12, R17, PT ;  /* 0x000000110c00720c */ /* 0x000fe40003f46070 */
[----:B------:R-:W2:Y:S04]  /*2bd0*/  LDG.E.64 R16, desc[UR6][R28.64+0x8] ;  /* 0x000008061c107981 */ /* 0x000ea8000c1e1b00 */
[----:B------:R-:W2:Y:S01]  /*2be0*/  LDG.E.64 R12, desc[UR6][R28.64+-0x8] ;  /* 0xfffff8061c0c7981 */ /* 0x000ea2000c1e1b00 */
[----:B------:R-:W-:-:S06]  /*2bf0*/  IMAD.WIDE R18, R4, 0x8, R28 ;  /* 0x0000000804127825 */ /* 0x000fcc00078e021c */
[----:B------:R-:W3:Y:S01]  /*2c00*/  LDG.E.64 R18, desc[UR6][R18.64] ;  /* 0x0000000612127981 */ /* 0x000ee2000c1e1b00 */
[----:B--2---:R-:W-:Y:S01]  /*2c10*/  DADD R12, R16, R12 ;  /* 0x00000000100c7229 */ /* 0x004fe2000000000c */
[----:B------:R-:W-:-:S05]  /*2c20*/  IADD3 R17, PT, PT, R25, -R4, RZ ;  /* 0x8000000419117210 */ /* 0x000fca0007ffe0ff */
[----:B------:R-:W-:-:S06]  /*2c30*/  IMAD.WIDE R16, R17, 0x8, R14 ;  /* 0x0000000811107825 */ /* 0x000fcc00078e020e */
[----:B------:R-:W2:Y:S01]  /*2c40*/  LDG.E.64 R16, desc[UR6][R16.64] ;  /* 0x0000000610107981 */ /* 0x000ea2000c1e1b00 */
[----:B---3--:R-:W-:Y:S01]  /*2c50*/  DADD R18, R12, R18 ;  /* 0x000000000c127229 */ /* 0x008fe20000000012 */
[----:B------:R-:W-:-:S06]  /*2c60*/  IMAD.WIDE R12, R8, 0x8, R28 ;  /* 0x00000008080c7825 */ /* 0x000fcc00078e021c */
[----:B------:R-:W3:Y:S01]  /*2c70*/  LDG.E.64 R12, desc[UR6][R12.64] ;  /* 0x000000060c0c7981 */ /* 0x000ee2000c1e1b00 */
[----:B------:R-:W-:Y:S01]  /*2c80*/  IMAD.IADD R27, R25, 0x1, -R8 ;  /* 0x00000001191b7824 */ /* 0x000fe200078e0a08 */
[----:B------:R-:W-:Y:S01]  /*2c90*/  @!P1 IADD3 R22, PT, PT, R22, 0x1, RZ ;  /* 0x0000000116169810 */ /* 0x000fe20007ffe0ff */
[----:B--2---:R-:W-:Y:S02]  /*2ca0*/  DADD R16, R18, R16 ;  /* 0x0000000012107229 */ /* 0x004fe40000000010 */
[----:B------:R-:W-:-:S06]  /*2cb0*/  IMAD.WIDE R18, R27, 0x8, R14 ;  /* 0x000000081b127825 */ /* 0x000fcc00078e020e */
[----:B------:R-:W2:Y:S01]  /*2cc0*/  LDG.E.64 R18, desc[UR6][R18.64] ;  /* 0x0000000612127981 */ /* 0x000ea2000c1e1b00 */
[----:B------:R-:W-:Y:S01]  /*2cd0*/  @P2 VIADD R22, R22, 0x1 ;  /* 0x0000000116162836 */ /* 0x000fe20000000000 */
[----:B---3--:R-:W-:Y:S01]  /*2ce0*/  DADD R28, R16, R12 ;  /* 0x00000000101c7229 */ /* 0x008fe2000000000c */
[----:B------:R-:W0:Y:S03]  /*2cf0*/  LDC.64 R16, c[0x0][0x388] ;  /* 0x0000e200ff107b82 */ /* 0x000e260000000a00 */
[----:B------:R-:W-:-:S04]  /*2d00*/  @!P3 IADD3 R22, PT, PT, -R22, RZ, RZ ;  /* 0x000000ff1616b210 */ /* 0x000fc80007ffe1ff */
[----:B------:R-:W-:Y:S02]  /*2d10*/  SEL R20, R20, R22, !P0 ;  /* 0x0000001614147207 */ /* 0x000fe40004000000 */
[----:B------:R-:W-:-:S03]  /*2d20*/  IADD3 R24, PT, PT, -R24, RZ, RZ ;  /* 0x000000ff18187210 */ /* 0x000fc60007ffe1ff */
[----:B------:R-:W-:-:S04]  /*2d30*/  IMAD R13, R20, R5, R5 ;  /* 0x00000005140d7224 */ /* 0x000fc800078e0205 */
[----:B------:R-:W-:Y:S02]  /*2d40*/  IMAD.IADD R27, R26, 0x1, R13 ;  /* 0x000000011a1b7824 */ /* 0x000fe400078e020d */
[----:B------:R-:W-:Y:S02]  /*2d50*/  IMAD R24, R6, R24, R21 ;  /* 0x0000001806187224 */ /* 0x000fe400078e0215 */
[----:B------:R-:W-:Y:S01]  /*2d60*/  IMAD R27, R27, R4, R4 ;  /* 0x000000041b1b7224 */ /* 0x000fe200078e0204 */
[----:B------:R-:W-:Y:S01]  /*2d70*/  UMOV UR18, 0x55555555 ;  /* 0x5555555500127882 */ /* 0x000fe20000000000 */
[----:B------:R-:W-:Y:S01]  /*2d80*/  UMOV UR19, 0x3fc55555 ;  /* 0x3fc5555500137882 */ /* 0x000fe20000000000 */
[----:B--2---:R-:W-:Y:S02]  /*2d90*/  DADD R12, R28, R18 ;  /* 0x000000001c0c7229 */ /* 0x004fe40000000012 */
[----:B------:R-:W-:Y:S01]  /*2da0*/  IADD3 R29, PT, PT, R24, 0x1, R27 ;  /* 0x00000001181d7810 */ /* 0x000fe20007ffe01b */
[----:B0-----:R-:W-:-:S05]  /*2db0*/  IMAD.WIDE R18, R25, 0x8, R16 ;  /* 0x0000000819127825 */ /* 0x001fca00078e0210 */
[----:B------:R-:W-:Y:S01]  /*2dc0*/  DMUL R12, R12, UR18 ;  /* 0x000000120c0c7c28 */ /* 0x000fe20008000000 */
[----:B------:R-:W-:-:S06]  /*2dd0*/  IMAD.WIDE R26, R29, 0x8, R14 ;  /* 0x000000081d1a7825 */ /* 0x000fcc00078e020e */
        /* <DEDUP_REMOVED lines=29> */
[C---:B------:R-:W-:Y:S01]  /*2fb0*/  IMAD R12, R11.reuse, 0x2, R23 ;  /* 0x000000020b0c7824 */ /* 0x040fe200078e0217 */
[----:B------:R-:W-:-:S11]  /*2fc0*/  LEA R23, R11, R21, 0x1 ;  /* 0x000000150b177211 */ /* 0x000fd600078e08ff */
[----:B0-----:R-:W-:Y:S05]  /*2fd0*/  @!P0 BRA `(.L_x_6) ;  /* 0x0000000800c88947 */ /* 0x001fea0003800000 */
[----:B------:R-:W-:Y:S01]  /*2fe0*/  BSSY.RECONVERGENT B1, `(.L_x_7) ;  /* 0x00000b0000017945 */ /* 0x000fe20003800200 */
[----:B------:R-:W-:-:S07]  /*2ff0*/  IMAD.MOV.U32 R21, RZ, RZ, R12 ;  /* 0x000000ffff157224 */ /* 0x000fce00078e000c */
.L_x_8:
        /* <DEDUP_REMOVED lines=12> */
[----:B0-----:R-:W-:Y:S01]  /*30c0*/  IADD3 R4, PT, PT, R12, 0xffffffe, RZ ;  /* 0x0ffffffe0c047810 */ /* 0x001fe20007ffe0ff */
[----:B------:R-:W-:-:S04]  /*30d0*/  IMAD.HI.U32 R12, R10, R19, RZ ;  /* 0x000000130a0c7227 */ /* 0x000fc800078e00ff */
[----:B------:R-:W-:Y:S02]  /*30e0*/  IMAD R18, R12, R13, R19 ;  /* 0x0000000d0c127224 */ /* 0x000fe400078e0213 */
[----:B------:R-:W0:Y:S03]  /*30f0*/  F2I.FTZ.U32.TRUNC.NTZ R5, R4 ;  /* 0x0000000400057305 */ /* 0x000e26000021f000 */
[----:B------:R-:W-:-:S05]  /*3100*/  ISETP.GT.U32.AND P2, PT, R9, R18, PT ;  /* 0x000000120900720c */ /* 0x000fca0003f44070 */
[----:B-1----:R-:W1:Y:S01]  /*3110*/  MUFU.RCP R22, R22 ;  /* 0x0000001600167308 */ /* 0x002e620000001000 */
[----:B0-----:R-:W-:-:S07]  /*3120*/  IADD3 R4, PT, PT, RZ, -R5, RZ ;  /* 0x80000005ff047210 */ /* 0x001fce0007ffe0ff */
[-C--:B------:R-:W-:Y:S02]  /*3130*/  @!P2 IADD3 R18, PT, PT, R18, -R15.reuse, RZ ;  /* 0x8000000f1212a210 */ /* 0x080fe40007ffe0ff */
[----:B------:R-:W-:Y:S01]  /*3140*/  @!P2 IADD3 R12, PT, PT, R12, 0x1, RZ ;  /* 0x000000010c0ca810 */ /* 0x000fe20007ffe0ff */
[----:B------:R-:W-:Y:S01]  /*3150*/  IMAD R25, R4, R15, RZ ;  /* 0x0000000f04197224 */ /* 0x000fe200078e02ff */
[----:B------:R-:W-:Y:S01]  /*3160*/  ISETP.GE.U32.AND P1, PT, R18, R9, PT ;  /* 0x000000091200720c */ /* 0x000fe20003f26070 */
[----:B------:R-:W-:Y:S01]  /*3170*/  IMAD.MOV.U32 R4, RZ, RZ, RZ ;  /* 0x000000ffff047224 */ /* 0x000fe200078e00ff */
[----:B------:R-:W-:Y:S01]  /*3180*/  ISETP.NE.AND P2, PT, R6, RZ, PT ;  /* 0x000000ff0600720c */ /* 0x000fe20003f45270 */
[----:B------:R-:W-:Y:S01]  /*3190*/  IMAD.MOV.U32 R9, RZ, RZ, R15 ;  /* 0x000000ffff097224 */ /* 0x000fe200078e000f */
[----:B-1----:R-:W-:Y:S01]  /*31a0*/  IADD3 R22, PT, PT, R22, 0xffffffe, RZ ;  /* 0x0ffffffe16167810 */ /* 0x002fe20007ffe0ff */
[----:B------:R-:W-:Y:S01]  /*31b0*/  IMAD.HI.U32 R10, R5, R25, R4 ;  /* 0x00000019050a7227 */ /* 0x000fe200078e0004 */
[----:B------:R-:W-:-:S02]  /*31c0*/  IABS R25, R23 ;  /* 0x0000001700197213 */ /* 0x000fc40000000000 */
[----:B------:R-:W-:-:S03]  /*31d0*/  LOP3.LUT R5, R23, R6, RZ, 0x3c, !PT ;  /* 0x0000000617057212 */ /* 0x000fc600078e3cff */
[----:B------:R-:W-:Y:S01]  /*31e0*/  IMAD.HI.U32 R4, R10, R25, RZ ;  /* 0x000000190a047227 */ /* 0x000fe200078e00ff */
[----:B------:R-:W-:Y:S02]  /*31f0*/  ISETP.GE.AND P5, PT, R5, RZ, PT ;  /* 0x000000ff0500720c */ /* 0x000fe40003fa6270 */
[----:B------:R-:W0:Y:S01]  /*3200*/  F2I.FTZ.U32.TRUNC.NTZ R5, R22 ;  /* 0x0000001600057305 */ /* 0x000e22000021f000 */
[----:B------:R-:W-:Y:S01]  /*3210*/  IMAD R18, R4, R13, R25 ;  /* 0x0000000d04127224 */ /* 0x000fe200078e0219 */
[----:B------:R-:W-:Y:S01]  /*3220*/  IADD3 R13, PT, PT, R24, 0xffffffe, RZ ;  /* 0x0ffffffe180d7810 */ /* 0x000fe20007ffe0ff */
[----:B------:R-:W-:Y:S01]  /*3230*/  @P1 VIADD R12, R12, 0x1 ;  /* 0x000000010c0c1836 */ /* 0x000fe20000000000 */
[----:B------:R-:W-:Y:S02]  /*3240*/  LOP3.LUT R24, RZ, R6, RZ, 0x33, !PT ;  /* 0x00000006ff187212 */ /* 0x000fe400078e33ff */
[----:B------:R-:W-:Y:S02]  /*3250*/  ISETP.GT.U32.AND P4, PT, R9, R18, PT ;  /* 0x000000120900720c */ /* 0x000fe40003f84070 */
[----:B------:R-:W1:Y:S01]  /*3260*/  F2I.FTZ.U32.TRUNC.NTZ R13, R13 ;  /* 0x0000000d000d7305 */ /* 0x000e62000021f000 */
[----:B0-----:R-:W-:-:S10]  /*3270*/  IMAD.MOV R26, RZ, RZ, -R5 ;  /* 0x000000ffff1a7224 */ /* 0x001fd400078e0a05 */
[----:B------:R-:W-:Y:S01]  /*3280*/  @!P4 IMAD.IADD R18, R18, 0x1, -R15 ;  /* 0x000000011212c824 */ /* 0x000fe200078e0a0f */
[----:B------:R-:W-:Y:S02]  /*3290*/  LOP3.LUT R15, R21, R6, RZ, 0x3c, !PT ;  /* 0x00000006150f7212 */ /* 0x000fe400078e3cff */
[----:B------:R-:W-:Y:S01]  /*32a0*/  @!P4 IADD3 R4, PT, PT, R4, 0x1, RZ ;  /* 0x000000010404c810 */ /* 0x000fe20007ffe0ff */
[----:B-1----:R-:W-:Y:S01]  /*32b0*/  IMAD.MOV R27, RZ, RZ, -R13 ;  /* 0x000000ffff1b7224 */ /* 0x002fe200078e0a0d */
[----:B------:R-:W-:Y:S02]  /*32c0*/  ISETP.GE.U32.AND P0, PT, R18, R9, PT ;  /* 0x000000091200720c */ /* 0x000fe40003f06070 */
[----:B------:R-:W-:Y:S01]  /*32d0*/  ISETP.GE.AND P3, PT, R15, RZ, PT ;  /* 0x000000ff0f00720c */ /* 0x000fe20003f66270 */
[----:B------:R-:W-:Y:S01]  /*32e0*/  IMAD.MOV.U32 R15, RZ, RZ, R12 ;  /* 0x000000ffff0f7224 */ /* 0x000fe200078e000c */
[----:B------:R-:W-:Y:S01]  /*32f0*/  MOV R12, RZ ;  /* 0x000000ff000c7202 */ /* 0x000fe20000000f00 */
[----:B------:R-:W-:-:S04]  /*3300*/  IMAD R27, R27, R14, RZ ;  /* 0x0000000e1b1b7224 */ /* 0x000fc800078e02ff */
[----:B------:R-:W-:-:S04]  /*3310*/  IMAD.HI.U32 R12, R13, R27, R12 ;  /* 0x0000001b0d0c7227 */ /* 0x000fc800078e000c */
[----:B------:R-:W-:Y:S01]  /*3320*/  @P0 IADD3 R4, PT, PT, R4, 0x1, RZ ;  /* 0x0000000104040810 */ /* 0x000fe20007ffe0ff */
[----:B------:R-:W-:Y:S02]  /*3330*/  IMAD R27, R26, R17, RZ ;  /* 0x000000111a1b7224 */ /* 0x000fe400078e02ff */
[----:B------:R-:W-:Y:S02]  /*3340*/  @!P3 IMAD.MOV R15, RZ, RZ, -R15 ;  /* 0x000000ffff0fb224 */ /* 0x000fe400078e0a0f */
[----:B------:R-:W-:-:S03]  /*3350*/  @!P5 IMAD.MOV R4, RZ, RZ, -R4 ;  /* 0x000000ffff04d224 */ /* 0x000fc600078e0a04 */
[C---:B------:R-:W-:Y:S02]  /*3360*/  SEL R18, R24.reuse, R15, !P2 ;  /* 0x0000000f18127207 */ /* 0x040fe40005000000 */
[----:B------:R-:W-:Y:S02]  /*3370*/  IABS R15, R7 ;  /* 0x00000007000f7213 */ /* 0x000fe40000000000 */
[----:B------:R-:W-:Y:S02]  /*3380*/  SEL R24, R24, R4, !P2 ;  /* 0x0000000418187207 */ /* 0x000fe40005000000 */
[----:B------:R-:W-:Y:S02]  /*3390*/  IABS R13, R18 ;  /* 0x00000012000d7213 */ /* 0x000fe40000000000 */
[----:B------:R-:W-:Y:S02]  /*33a0*/  IADD3 R4, PT, PT, RZ, -R15, RZ ;  /* 0x8000000fff047210 */ /* 0x000fe40007ffe0ff */
[----:B------:R-:W-:Y:S01]  /*33b0*/  IABS R15, R24 ;  /* 0x00000018000f7213 */ /* 0x000fe20000000000 */
        /* <DEDUP_REMOVED lines=9> */
[----:B------:R-:W-:Y:S02]  /*3450*/  @!P1 IMAD.IADD R13, R13, 0x1, -R14 ;  /* 0x000000010d0d9824 */ /* 0x000fe400078e0a0e */
        /* <DEDUP_REMOVED lines=13> */
[----:B------:R-:W-:Y:S02]  /*3530*/  ISETP.NE.AND P6, PT, R7, RZ, PT ;  /* 0x000000ff0700720c */ /* 0x000fe40003fc5270 */
[----:B------:R-:W-:Y:S02]  /*3540*/  @!P3 IADD3 R26, PT, PT, R26, -R17, RZ ;  /* 0x800000111a1ab210 */ /* 0x000fe40007ffe0ff */
[----:B------:R-:W-:-:S02]  /*3550*/  @!P3 IADD3 R12, PT, PT, R12, 0x1, RZ ;  /* 0x000000010c0cb810 */ /* 0x000fc40007ffe0ff */
[-C--:B------:R-:W-:Y:S02]  /*3560*/  ISETP.GE.U32.AND P2, PT, R26, R17.reuse, PT ;  /* 0x000000111a00720c */ /* 0x080fe40003f46070 */
[----:B------:R-:W-:Y:S01]  /*3570*/  ISETP.GE.AND P3, PT, R18, RZ, PT ;  /* 0x000000ff1200720c */ /* 0x000fe20003f66270 */
[----:B------:R-:W-:Y:S01]  /*3580*/  IMAD.MOV R18, RZ, RZ, -R18 ;  /* 0x000000ffff127224 */ /* 0x000fe200078e0a12 */
[-C--:B------:R-:W-:Y:S02]  /*3590*/  @!P0 IADD3 R4, PT, PT, R4, -R17.reuse, RZ ;  /* 0x8000001104048210 */ /* 0x080fe40007ffe0ff */
[----:B------:R-:W-:Y:S01]  /*35a0*/  LOP3.LUT R26, RZ, R16, RZ, 0x33, !PT ;  /* 0x00000010ff1a7212 */ /* 0x000fe200078e33ff */
[----:B------:R-:W-:Y:S01]  /*35b0*/  IMAD R18, R6, R18, R21 ;  /* 0x0000001206127224 */ /* 0x000fe200078e0215 */
[----:B------:R-:W-:Y:S01]  /*35c0*/  ISETP.GE.U32.AND P5, PT, R4, R17, PT ;  /* 0x000000110400720c */ /* 0x000fe20003fa6070 */
[----:B------:R-:W-:Y:S01]  /*35d0*/  IMAD.MOV.U32 R17, RZ, RZ, R13 ;  /* 0x000000ffff117224 */ /* 0x000fe200078e000d */
[----:B------:R-:W-:-:S02]  /*35e0*/  @!P0 IADD3 R22, PT, PT, R22, 0x1, RZ ;  /* 0x0000000116168810 */ /* 0x000fc40007ffe0ff */
[----:B------:R-:W-:Y:S01]  /*35f0*/  ISETP.GE.AND P0, PT, R24, RZ, PT ;  /* 0x000000ff1800720c */ /* 0x000fe20003f06270 */
[----:B------:R-:W-:Y:S01]  /*3600*/  @P2 VIADD R12, R12, 0x1 ;  /* 0x000000010c0c2836 */ /* 0x000fe20000000000 */
[----:B------:R-:W-:Y:S01]  /*3610*/  ISETP.GE.AND P2, PT, R5, RZ, PT ;  /* 0x000000ff0500720c */ /* 0x000fe20003f46270 */
[----:B------:R-:W-:Y:S01]  /*3620*/  @!P3 IMAD.MOV R17, RZ, RZ, -R17 ;  /* 0x000000ffff11b224 */ /* 0x000fe200078e0a11 */
[----:B------:R-:W-:Y:S02]  /*3630*/  MOV R5, UR21 ;  /* 0x0000001500057c02 */ /* 0x000fe40008000f00 */
[----:B------:R-:W-:Y:S02]  /*3640*/  @!P1 IADD3 R12, PT, PT, -R12, RZ, RZ ;  /* 0x000000ff0c0c9210 */ /* 0x000fe40007ffe1ff */
[----:B------:R-:W-:Y:S01]  /*3650*/  ISETP.NE.AND P1, PT, R16, RZ, PT ;  /* 0x000000ff1000720c */ /* 0x000fe20003f25270 */
[----:B------:R-:W-:Y:S01]  /*3660*/  @P5 VIADD R22, R22, 0x1 ;  /* 0x0000000116165836 */ /* 0x000fe20000000000 */
[----:B------:R-:W-:-:S02]  /*3670*/  LOP3.LUT R16, RZ, R7, RZ, 0x33, !PT ;  /* 0x00000007ff107212 */ /* 0x000fc400078e33ff */
[----:B------:R-:W-:Y:S02]  /*3680*/  SEL R4, R26, R12, !P1 ;  /* 0x0000000c1a047207 */ /* 0x000fe40004800000 */
[----:B------:R-:W0:Y:S01]  /*3690*/  LDC.64 R12, c[0x0][0x380] ;  /* 0x0000e000ff0c7b82 */ /* 0x000e220000000a00 */
[----:B------:R-:W-:Y:S01]  /*36a0*/  SEL R17, R16, R17, !P6 ;  /* 0x0000001110117207 */ /* 0x000fe20007000000 */
[----:B------:R-:W-:Y:S01]  /*36b0*/  @!P2 IMAD.MOV R22, RZ, RZ, -R22 ;  /* 0x000000ffff16a224 */ /* 0x000fe200078e0a16 */
[----:B------:R-:W-:Y:S01]  /*36c0*/  ISETP.GT.U32.AND P3, PT, R14, R15, PT ;  /* 0x0000000f0e00720c */ /* 0x000fe20003f64070 */
[----:B------:R-:W-:-:S03]  /*36d0*/  IMAD R4, R4, R5, R5 ;  /* 0x0000000504047224 */ /* 0x000fc600078e0205 */
[----:B------:R-:W-:Y:S02]  /*36e0*/  SEL R26, R26, R22, !P1 ;  /* 0x000000161a1a7207 */ /* 0x000fe40004800000 */
[----:B------:R-:W-:Y:S01]  /*36f0*/  IADD3 R17, PT, PT, R4, R17, RZ ;  /* 0x0000001104117210 */ /* 0x000fe20007ffe0ff */
[----:B------:R-:W-:-:S04]  /*3700*/  IMAD.U32 R4, RZ, RZ, UR20 ;  /* 0x00000014ff047e24 */ /* 0x000fc8000f8e00ff */
[----:B------:R-:W-:Y:S02]  /*3710*/  IMAD R17, R17, R4, R4 ;  /* 0x0000000411117224 */ /* 0x000fe400078e0204 */
[----:B------:R-:W-:-:S03]  /*3720*/  @!P3 IADD3 R15, PT, PT, R15, -R14, RZ ;  /* 0x8000000e0f0fb210 */ /* 0x000fc60007ffe0ff */
[----:B------:R-:W-:Y:S02]  /*3730*/  IADD3 R25, PT, PT, R18, 0x1, R17 ;  /* 0x0000000112197810 */ /* 0x000fe40007ffe011 */
[----:B------:R-:W-:-:S03]  /*3740*/  @!P0 IADD3 R15, PT, PT, -R15, RZ, RZ ;  /* 0x000000ff0f0f8210 */ /* 0x000fc60007ffe1ff */
[----:B0-----:R-:W-:Y:S01]  /*3750*/  IMAD.WIDE R28, R25, 0x8, R12 ;  /* 0x00000008191c7825 */ /* 0x001fe200078e020c */
[----:B------:R-:W-:-:S04]  /*3760*/  SEL R22, R16, R15, !P6 ;  /* 0x0000000f10167207 */ /* 0x000fc80007000000 */
[----:B------:R-:W2:Y:S04]  /*3770*/  LDG.E.64 R16, desc[UR6][R28.64+0x8] ;  /* 0x000008061c107981 */ /* 0x000ea8000c1e1b00 */
[----:B------:R-:W2:Y:S02]  /*3780*/  LDG.E.64 R14, desc[UR6][R28.64+-0x8] ;  /* 0xfffff8061c0e7981 */ /* 0x000ea4000c1e1b00 */
[----:B--2---:R-:W-:Y:S01]  /*3790*/  DADD R14, R16, R14 ;  /* 0x00000000100e7229 */ /* 0x004fe2000000000e */
[----:B------:R-:W-:-:S05]  /*37a0*/  IMAD.WIDE R16, R4, 0x8, R28 ;  /* 0x0000000804107825 */ /* 0x000fca00078e021c */
[----:B------:R-:W2:Y:S02]  /*37b0*/  LDG.E.64 R18, desc[UR6][R16.64] ;  /* 0x0000000610127981 */ /* 0x000ea4000c1e1b00 */
[----:B--2---:R-:W-:Y:S01]  /*37c0*/  DADD R18, R14, R18 ;  /* 0x000000000e127229 */ /* 0x004fe20000000012 */
[----:B------:R-:W-:-:S04]  /*37d0*/  IMAD.IADD R15, R25, 0x1, -R4 ;  /* 0x00000001190f7824 */ /* 0x000fc800078e0a04 */
[----:B------:R-:W-:-:S06]  /*37e0*/  IMAD.WIDE R14, R15, 0x8, R12 ;  /* 0x000000080f0e7825 */ /* 0x000fcc00078e020c */
[----:B------:R-:W2:Y:S01]  /*37f0*/  LDG.E.64 R14, desc[UR6][R14.64] ;  /* 0x000000060e0e7981 */ /* 0x000ea2000c1e1b00 */
[----:B------:R-:W-:-:S06]  /*3800*/  IMAD.WIDE R16, R8, 0x8, R28 ;  /* 0x0000000808107825 */ /* 0x000fcc00078e021c */
[----:B------:R-:W3:Y:S01]  /*3810*/  LDG.E.64 R16, desc[UR6][R16.64] ;  /* 0x0000000610107981 */ /* 0x000ee2000c1e1b00 */
[----:B--2---:R-:W-:Y:S01]  /*3820*/  DADD R14, R18, R14 ;  /* 0x00000000120e7229 */ /* 0x004fe2000000000e */
[----:B------:R-:W-:-:S05]  /*3830*/  IADD3 R19, PT, PT, -R8, R25, RZ ;  /* 0x0000001908137210 */ /* 0x000fca0007ffe1ff */
        /* <DEDUP_REMOVED lines=26> */
[----:B------:R-:W-:Y:S01]  /*39e0*/  IMAD.WIDE R24, R22, 0x8, R12 ;  /* 0x0000000816187825 */ /* 0x000fe200078e020c */
[----:B------:R-:W-:-:S05]  /*39f0*/  IADD3 R22, PT, PT, -R8, R29, RZ ;  /* 0x0000001d08167210 */ /* 0x000fca0007ffe1ff */
[----:B------:R-:W2:Y:S01]  /*3a00*/  LDG.E.64 R24, desc[UR6][R24.64] ;  /* 0x0000000618187981 */ /* 0x000ea2000c1e1b00 */
[----:B------:R-:W-:-:S06]  /*3a10*/  IMAD.WIDE R12, R22, 0x8, R12 ;  /* 0x00000008160c7825 */ /* 0x000fcc00078e020c */
[----:B------:R-:W4:Y:S01]  /*3a20*/  LDG.E.64 R12, desc[UR6][R12.64] ;  /* 0x000000060c0c7981 */ /* 0x000f22000c1e1b00 */
[----:B------:R-:W-:-:S04]  /*3a30*/  IMAD.WIDE R26, R29, 0x8, R26 ;  /* 0x000000081d1a7825 */ /* 0x000fc800078e021a */
[----:B------:R-:W-:-:S05]  /*3a40*/  VIADD R20, R20, 0x2 ;  /* 0x0000000214147836 */ /* 0x000fca0000000000 */
[----:B------:R-:W-:Y:S01]  /*3a50*/  ISETP.NE.AND P0, PT, R20, RZ, PT ;  /* 0x000000ff1400720c */ /* 0x000fe20003f05270 */
[C---:B------:R-:W-:Y:S01]  /*3a60*/  IMAD R23, R11.reuse, 0x2, R23 ;  /* 0x000000020b177824 */ /* 0x040fe200078e0217 */
[----:B------:R-:W-:Y:S01]  /*3a70*/  LEA R21, R11, R21, 0x1 ;  /* 0x000000150b157211 */ /* 0x000fe200078e08ff */
[----:B--2---:R-:W-:-:S08]  /*3a80*/  DADD R14, R14, R24 ;  /* 0x000000000e0e7229 */ /* 0x004fd00000000018 */
[----:B---3--:R-:W-:-:S08]  /*3a90*/  DADD R14, R14, R16 ;  /* 0x000000000e0e7229 */ /* 0x008fd00000000010 */
[----:B----4-:R-:W-:-:S08]  /*3aa0*/  DADD R14, R14, R12 ;  /* 0x000000000e0e7229 */ /* 0x010fd0000000000c */
[----:B------:R-:W-:-:S07]  /*3ab0*/  DMUL R14, R14, UR18 ;  /* 0x000000120e0e7c28 */ /* 0x000fce0008000000 */
[----:B------:R0:W-:Y:S01]  /*3ac0*/  STG.E.64 desc[UR6][R26.64], R14 ;  /* 0x0000000e1a007986 */ /* 0x0001e2000c101b06 */
[----:B------:R-:W-:Y:S05]  /*3ad0*/  @P0 BRA `(.L_x_8) ;  /* 0xfffffff400480947 */ /* 0x000fea000383ffff */
[----:B------:R-:W-:Y:S05]  /*3ae0*/  BSYNC.RECONVERGENT B1 ;  /* 0x0000000000017941 */ /* 0x000fea0003800200 */
.L_x_7:
[----:B------:R-:W-:-:S07]  /*3af0*/  LOP3.LUT R19, R3, 0x7ffffffe, RZ, 0xc0, !PT ;  /* 0x7ffffffe03137812 */ /* 0x000fce00078ec0ff */
.L_x_6:
[----:B------:R-:W-:Y:S05]  /*3b00*/  BSYNC.RECONVERGENT B0 ;  /* 0x0000000000007941 */ /* 0x000fea0003800200 */
.L_x_5:
[----:B------:R-:W-:-:S04]  /*3b10*/  LOP3.LUT R3, R3, 0x1, RZ, 0xc0, !PT ;  /* 0x0000000103037812 */ /* 0x000fc800078ec0ff */
[----:B------:R-:W-:-:S13]  /*3b20*/  ISETP.NE.U32.AND P0, PT, R3, 0x1, PT ;  /* 0x000000010300780c */ /* 0x000fda0003f05070 */
[----:B------:R-:W-:Y:S05]  /*3b30*/  @P0 EXIT ;  /* 0x000000000000094d */ /* 0x000fea0003800000 */
[-C--:B------:R-:W-:Y:S01]  /*3b40*/  IABS R10, R6.reuse ;  /* 0x00000006000a7213 */ /* 0x080fe20000000000 */
[----:B------:R-:W1:Y:S01]  /*3b50*/  LDCU UR4, c[0x0][0x3b4] ;  /* 0x00007680ff0477ac */ /* 0x000e620008000800 */
[-C--:B------:R-:W-:Y:S01]  /*3b60*/  IMAD R12, R6, R7.reuse, RZ ;  /* 0x00000007060c7224 */ /* 0x080fe200078e02ff */
[----:B0-----:R-:W-:Y:S01]  /*3b70*/  IABS R14, R7 ;  /* 0x00000007000e7213 */ /* 0x001fe20000000000 */
[----:B------:R-:W0:Y:S01]  /*3b80*/  I2F.RP R11, R10 ;  /* 0x0000000a000b7306 */ /* 0x000e220000209400 */
[----:B------:R-:W-:Y:S02]  /*3b90*/  IABS R15, R6 ;  /* 0x00000006000f7213 */ /* 0x000fe40000000000 */
[----:B------:R-:W-:Y:S02]  /*3ba0*/  IABS R13, R12 ;  /* 0x0000000c000d7213 */ /* 0x000fe40000000000 */
[----:B------:R-:W-:Y:S01]  /*3bb0*/  ISETP.NE.AND P4, PT, R12, RZ, PT ;  /* 0x000000ff0c00720c */ /* 0x000fe20003f85270 */
[----:B------:R-:W-:-:S02]  /*3bc0*/  IMAD.MOV R17, RZ, RZ, -R15 ;  /* 0x000000ffff117224 */ /* 0x000fc400078e0a0f */
[----:B------:R-:W2:Y:S01]  /*3bd0*/  I2F.RP R18, R13 ;  /* 0x0000000d00127306 */ /* 0x000ea20000209400 */
[----:B-1----:R-:W-:-:S07]  /*3be0*/  IADD3 R9, PT, PT, R0, UR4, RZ ;  /* 0x0000000400097c10 */ /* 0x002fce000fffe0ff */
[----:B0-----:R-:W0:Y:S01]  /*3bf0*/  MUFU.RCP R11, R11 ;  /* 0x0000000b000b7308 */ /* 0x001e220000001000 */
[----:B------:R-:W-:Y:S02]  /*3c00*/  IMAD.MOV.U32 R0, RZ, RZ, R14 ;  /* 0x000000ffff007224 */ /* 0x000fe400078e000e */
[----:B------:R-:W-:Y:S01]  /*3c10*/  IMAD R9, R2, R19, R9 ;  /* 0x0000001302097224 */ /* 0x000fe200078e0209 */
[----:B------:R-:W-:-:S04]  /*3c20*/  MOV R2, RZ ;  /* 0x000000ff00027202 */ /* 0x000fc80000000f00 */
[----:B--2---:R-:W-:Y:S01]  /*3c30*/  MUFU.RCP R18, R18 ;  /* 0x0000001200127308 */ /* 0x004fe20000001000 */
[----:B------:R-:W-:-:S07]  /*3c40*/  IABS R14, R9 ;  /* 0x00000009000e7213 */ /* 0x000fce0000000000 */
[----:B------:R-:W1:Y:S01]  /*3c50*/  I2F.RP R16, R0 ;  /* 0x0000000000107306 */ /* 0x000e620000209400 */
        /* <DEDUP_REMOVED lines=13> */
[----:B------:R-:W-:Y:S02]  /*3d30*/  IABS R16, R7 ;  /* 0x0000000700107213 */ /* 0x000fe40000000000 */
[----:B------:R-:W-:Y:S02]  /*3d40*/  ISETP.GT.U32.AND P1, PT, R10, R17, PT ;  /* 0x000000110a00720c */ /* 0x000fe40003f24070 */
[----:B------:R-:W-:Y:S01]  /*3d50*/  IADD3 R16, PT, PT, RZ, -R16, RZ ;  /* 0x80000010ff107210 */ /* 0x000fe20007ffe0ff */
[----:B------:R-:W1:Y:S10]  /*3d60*/  F2I.FTZ.U32.TRUNC.NTZ R11, R11 ;  /* 0x0000000b000b7305 */ /* 0x000e74000021f000 */
[----:B------:R-:W-:-:S02]  /*3d70*/  @!P1 IADD3 R17, PT, PT, R17, -R10, RZ ;  /* 0x8000000a11119210 */ /* 0x000fc40007ffe0ff */
[----:B------:R-:W-:Y:S02]  /*3d80*/  @!P1 IADD3 R15, PT, PT, R15, 0x1, RZ ;  /* 0x000000010f0f9810 */ /* 0x000fe40007ffe0ff */
[----:B------:R-:W-:Y:S01]  /*3d90*/  ISETP.GE.U32.AND P0, PT, R17, R10, PT ;  /* 0x0000000a1100720c */ /* 0x000fe20003f06070 */
[----:B0-----:R-:W-:Y:S01]  /*3da0*/  IMAD.MOV R10, RZ, RZ, -R3 ;  /* 0x000000ffff0a7224 */ /* 0x001fe200078e0a03 */
[----:B------:R-:W-:Y:S01]  /*3db0*/  ISETP.NE.AND P1, PT, R6, RZ, PT ;  /* 0x000000ff0600720c */ /* 0x000fe20003f25270 */
[----:B-1----:R-:W-:Y:S02]  /*3dc0*/  IMAD.MOV R19, RZ, RZ, -R11 ;  /* 0x000000ffff137224 */ /* 0x002fe400078e0a0b */
[----:B------:R-:W-:Y:S02]  /*3dd0*/  IMAD.MOV.U32 R2, RZ, RZ, R10 ;  /* 0x000000ffff027224 */ /* 0x000fe400078e000a */
[----:B------:R-:W-:Y:S02]  /*3de0*/  IMAD.MOV.U32 R10, RZ, RZ, RZ ;  /* 0x000000ffff0a7224 */ /* 0x000fe400078e00ff */
[----:B------:R-:W-:-:S02]  /*3df0*/  IMAD R17, R2, R13, RZ ;  /* 0x0000000d02117224 */ /* 0x000fc400078e02ff */
[----:B------:R-:W-:Y:S02]  /*3e00*/  HFMA2 R2, -RZ, RZ, 0, 0 ;  /* 0x00000000ff027431 */ /* 0x000fe400000001ff */
[----:B------:R-:W-:-:S05]  /*3e10*/  @P0 IADD3 R15, PT, PT, R15, 0x1, RZ ;  /* 0x000000010f0f0810 */ /* 0x000fca0007ffe0ff */
[----:B------:R-:W-:Y:S01]  /*3e20*/  @!P2 IMAD.MOV R15, RZ, RZ, -R15 ;  /* 0x000000ffff0fa224 */ /* 0x000fe200078e0a0f */
[----:B------:R-:W-:Y:S01]  /*3e30*/  @!P1 LOP3.LUT R15, RZ, R6, RZ, 0x33, !PT ;  /* 0x00000006ff0f9212 */ /* 0x000fe200078e33ff */
[----:B------:R-:W-:Y:S01]  /*3e40*/  IMAD.HI.U32 R17, R3, R17, R2 ;  /* 0x0000001103117227 */ /* 0x000fe200078e0002 */
[----:B------:R-:W-:-:S03]  /*3e50*/  IABS R2, R12 ;  /* 0x0000000c00027213 */ /* 0x000fc60000000000 */
[----:B------:R-:W-:Y:S01]  /*3e60*/  IMAD R3, R19, R0, RZ ;  /* 0x0000000013037224 */ /* 0x000fe200078e02ff */
[----:B------:R-:W-:-:S03]  /*3e70*/  IADD3 R18, PT, PT, RZ, -R2, RZ ;  /* 0x80000002ff127210 */ /* 0x000fc60007ffe0ff */
[----:B------:R-:W-:Y:S01]  /*3e80*/  IMAD.HI.U32 R2, R11, R3, R10 ;  /* 0x000000030b027227 */ /* 0x000fe200078e000a */
[----:B------:R-:W-:-:S03]  /*3e90*/  IABS R3, R15 ;  /* 0x0000000f00037213 */ /* 0x000fc60000000000 */
[----:B------:R-:W-:Y:S02]  /*3ea0*/  IMAD.MOV.U32 R10, RZ, RZ, R18 ;  /* 0x000000ffff0a7224 */ /* 0x000fe400078e0012 */
[----:B------:R-:W-:-:S04]  /*3eb0*/  IMAD.HI.U32 R11, R17, R14, RZ ;  /* 0x0000000e110b7227 */ /* 0x000fc800078e00ff */
[----:B------:R-:W-:Y:S01]  /*3ec0*/  IMAD R14, R11, R10, R14 ;  /* 0x0000000a0b0e7224 */ /* 0x000fe200078e020e */
[----:B------:R-:W-:Y:S01]  /*3ed0*/  MOV R10, R16 ;  /* 0x00000010000a7202 */ /* 0x000fe20000000f00 */
[----:B------:R-:W-:-:S03]  /*3ee0*/  IMAD.HI.U32 R2, R2, R3, RZ ;  /* 0x0000000302027227 */ /* 0x000fc600078e00ff */
[----:B------:R-:W-:Y:S01]  /*3ef0*/  ISETP.GT.U32.AND P2, PT, R13, R14, PT ;  /* 0x0000000e0d00720c */ /* 0x000fe20003f44070 */
[----:B------:R-:W-:Y:S01]  /*3f00*/  IMAD R3, R2, R10, R3 ;  /* 0x0000000a02037224 */ /* 0x000fe200078e0203 */
[----:B------:R-:W-:-:S04]  /*3f10*/  LOP3.LUT R2, R9, R12, RZ, 0x3c, !PT ;  /* 0x0000000c09027212 */ /* 0x000fc800078e3cff */
[----:B------:R-:W-:Y:S02]  /*3f20*/  ISETP.GT.U32.AND P1, PT, R0, R3, PT ;  /* 0x000000030000720c */ /* 0x000fe40003f24070 */
[----:B------:R-:W-:-:S05]  /*3f30*/  ISETP.GE.AND P3, PT, R2, RZ, PT ;  /* 0x000000ff0200720c */ /* 0x000fca0003f66270 */
[----:B------:R-:W-:Y:S02]  /*3f40*/  @!P2 IMAD.IADD R14, R14, 0x1, -R13 ;  /* 0x000000010e0ea824 */ /* 0x000fe400078e0a0d */
[----:B------:R-:W-:Y:S01]  /*3f50*/  @!P2 VIADD R11, R11, 0x1 ;  /* 0x000000010b0ba836 */ /* 0x000fe20000000000 */
[----:B------:R-:W-:Y:S02]  /*3f60*/  ISETP.NE.AND P2, PT, R7, RZ, PT ;  /* 0x000000ff0700720c */ /* 0x000fe40003f45270 */
[----:B------:R-:W-:Y:S02]  /*3f70*/  ISETP.GE.U32.AND P0, PT, R14, R13, PT ;  /* 0x0000000d0e00720c */ /* 0x000fe40003f06070 */
[----:B------:R-:W-:-:S04]  /*3f80*/  @!P1 IADD3 R3, PT, PT, R3, -R0, RZ ;  /* 0x8000000003039210 */ /* 0x000fc80007ffe0ff */
[----:B------:R-:W-:-:S07]  /*3f90*/  ISETP.GT.U32.AND P1, PT, R0, R3, PT ;  /* 0x000000030000720c */ /* 0x000fce0003f24070 */
[----:B------:R-:W-:Y:S02]  /*3fa0*/  @P0 IADD3 R11, PT, PT, R11, 0x1, RZ ;  /* 0x000000010b0b0810 */ /* 0x000fe40007ffe0ff */
[----:B------:R-:W-:Y:S01]  /*3fb0*/  ISETP.GE.AND P0, PT, R15, RZ, PT ;  /* 0x000000ff0f00720c */ /* 0x000fe20003f06270 */
[----:B------:R-:W-:Y:S01]  /*3fc0*/  IMAD.MOV R15, RZ, RZ, -R15 ;  /* 0x000000ffff0f7224 */ /* 0x000fe200078e0a0f */
[----:B------:R-:W-:Y:S02]  /*3fd0*/  @!P3 IADD3 R11, PT, PT, -R11, RZ, RZ ;  /* 0x000000ff0b0bb210 */ /* 0x000fe40007ffe1ff */
[----:B------:R-:W-:Y:S01]  /*3fe0*/  @!P1 IMAD.IADD R3, R3, 0x1, -R0 ;  /* 0x0000000103039824 */ /* 0x000fe200078e0a00 */
[----:B------:R-:W-:Y:S01]  /*3ff0*/  @!P4 LOP3.LUT R11, RZ, R12, RZ, 0x33, !PT ;  /* 0x0000000cff0bc212 */ /* 0x000fe200078e33ff */
[----:B------:R-:W-:Y:S02]  /*4000*/  IMAD R6, R6, R15, R9 ;  /* 0x0000000f06067224 */ /* 0x000fe400078e0209 */
[----:B------:R-:W-:-:S02]  /*4010*/  IMAD.MOV.U32 R0, RZ, RZ, R3 ;  /* 0x000000ffff007224 */ /* 0x000fc400078e0003 */
[----:B------:R-:W0:Y:S01]  /*4020*/  LDC.64 R2, c[0x0][0x380] ;  /* 0x0000e000ff027b82 */ /* 0x000e220000000a00 */
[----:B------:R-:W-:Y:S02]  /*4030*/  IMAD R5, R11, R5, R5 ;  /* 0x000000050b057224 */ /* 0x000fe400078e0205 */
[----:B------:R-:W-:Y:S02]  /*4040*/  @!P0 IADD3 R0, PT, PT, -R0, RZ, RZ ;  /* 0x000000ff00008210 */ /* 0x000fe40007ffe1ff */
[----:B------:R-:W-:-:S04]  /*4050*/  @!P2 LOP3.LUT R0, RZ, R7, RZ, 0x33, !PT ;  /* 0x00000007ff00a212 */ /* 0x000fc800078e33ff */
[----:B------:R-:W-:-:S05]  /*4060*/  IADD3 R5, PT, PT, R0, R5, RZ ;  /* 0x0000000500057210 */ /* 0x000fca0007ffe0ff */
[----:B------:R-:W-:-:S05]  /*4070*/  IMAD R5, R5, R4, R4 ;  /* 0x0000000405057224 */ /* 0x000fca00078e0204 */
[----:B------:R-:W-:-:S05]  /*4080*/  IADD3 R5, PT, PT, R6, 0x1, R5 ;  /* 0x0000000106057810 */ /* 0x000fca0007ffe005 */
[----:B0-----:R-:W-:-:S05]  /*4090*/  IMAD.WIDE R16, R5, 0x8, R2 ;  /* 0x0000000805107825 */ /* 0x001fca00078e0202 */
[----:B------:R-:W2:Y:S01]  /*40a0*/  LDG.E.64 R6, desc[UR6][R16.64+0x8] ;  /* 0x0000080610067981 */ /* 0x000ea2000c1e1b00 */
[----:B------:R-:W-:-:S03]  /*40b0*/  IMAD.WIDE R12, R4, 0x8, R16 ;  /* 0x00000008040c7825 */ /* 0x000fc600078e0210 */
[----:B------:R-:W2:Y:S01]  /*40c0*/  LDG.E.64 R10, desc[UR6][R16.64+-0x8] ;  /* 0xfffff806100a7981 */ /* 0x000ea2000c1e1b00 */
[----:B------:R-:W-:-:S03]  /*40d0*/  IMAD.IADD R15, R5, 0x1, -R4 ;  /* 0x00000001050f7824 */ /* 0x000fc600078e0a04 */
[----:B------:R-:W3:Y:S01]  /*40e0*/  LDG.E.64 R12, desc[UR6][R12.64] ;  /* 0x000000060c0c7981 */ /* 0x000ee2000c1e1b00 */
[----:B------:R-:W-:Y:S01]  /*40f0*/  IMAD.WIDE R14, R15, 0x8, R2 ;  /* 0x000000080f0e7825 */ /* 0x000fe200078e0202 */
[----:B------:R-:W-:-:S03]  /*4100*/  IADD3 R9, PT, PT, -R8, R5, RZ ;  /* 0x0000000508097210 */ /* 0x000fc60007ffe1ff */
[----:B------:R-:W-:Y:S02]  /*4110*/  IMAD.WIDE R18, R8, 0x8, R16 ;  /* 0x0000000808127825 */ /* 0x000fe400078e0210 */
[----:B------:R-:W4:Y:S02]  /*4120*/  LDG.E.64 R14, desc[UR6][R14.64] ;  /* 0x000000060e0e7981 */ /* 0x000f24000c1e1b00 */
[----:B------:R-:W-:Y:S02]  /*4130*/  IMAD.WIDE R2, R9, 0x8, R2 ;  /* 0x0000000809027825 */ /* 0x000fe400078e0202 */
[----:B------:R-:W5:Y:S01]  /*4140*/  LDG.E.64 R18, desc[UR6][R18.64] ;  /* 0x0000000612127981 */ /* 0x000f62000c1e1b00 */
[----:B------:R-:W0:Y:S03]  /*4150*/  LDC.64 R8, c[0x0][0x388] ;  /* 0x0000e200ff087b82 */ /* 0x000e260000000a00 */
        /* <DEDUP_REMOVED lines=12> */
.L_x_9:
[----:B------:R-:W-:-:S00]  /*4220*/  BRA `(.L_x_9) ;  /* 0xfffffffc00fc7947 */ /* 0x000fc0000383ffff */
[----:B------:R-:W-:-:S00]  /*4230*/  NOP ;  /* 0x0000000000007918 */ /* 0x000fc00000000000 */
        /* <DEDUP_REMOVED lines=12> */
.L_x_24:


//--------------------- .text._Z10jacobiEdgePdS_iiiii --------------------------
	.section	.text._Z10jacobiEdgePdS_iiiii,"ax",@progbits
	.align	128
        .global         _Z10jacobiEdgePdS_iiiii
        .type           _Z10jacobiEdgePdS_iiiii,@function
        .size           _Z10jacobiEdgePdS_iiiii,(.L_x_25 - _Z10jacobiEdgePdS_iiiii)
        .other          _Z10jacobiEdgePdS_iiiii,@"STO_CUDA_ENTRY STV_DEFAULT"
_Z10jacobiEdgePdS_iiiii:
.text._Z10jacobiEdgePdS_iiiii:
        /* <DEDUP_REMOVED lines=11> */
[----:B------:R-:W5:Y:S01]  /*00b0*/  LDCU UR16, c[0x0][0x39c] ;  /* 0x00007380ff1077ac */ /* 0x000f620008000800 */
[----:B------:R-:W3:Y:S06]  /*00c0*/  LDCU.64 UR18, c[0x0][0x390] ;  /* 0x00007200ff1277ac */ /* 0x000eec0008000a00 */
[----:B------:R-:W1:Y:S01]  /*00d0*/  LDC R0, c[0x0][0x368] ;  /* 0x0000da00ff007b82 */ /* 0x000e620000000800 */
[----:B------:R-:W1:Y:S01]  /*00e0*/  LDCU.64 UR10, c[0x0][0x358] ;  /* 0x00006b00ff0a77ac */ /* 0x000e620008000a00 */
[----:B------:R-:W1:Y:S01]  /*00f0*/  LDCU UR9, c[0x0][0x378] ;  /* 0x00006f00ff0977ac */ /* 0x000e620008000800 */
[----:B--2---:R-:W-:-:S02]  /*0100*/  UIMAD UR4, UR15, UR6, UR14 ;  /* 0x000000060f0472a4 */ /* 0x004fc4000f8e020e */
[----:B----4-:R-:W-:Y:S02]  /*0110*/  UIMAD UR12, UR7, UR8, URZ ;  /* 0x00000008070c72a4 */ /* 0x010fe4000f8e02ff */
[----:B0-----:R-:W-:Y:S01]  /*0120*/  IMAD R3, R12, UR8, R13 ;  /* 0x000000080c037c24 */ /* 0x001fe2000f8e020d */
[----:B-----5:R-:W-:Y:S01]  /*0130*/  UISETP.GE.AND UP0, UPT, UR16, 0x1, UPT ;  /* 0x000000011000788c */ /* 0x020fe2000bf06270 */
[----:B---3--:R-:W-:Y:S01]  /*0140*/  IMAD.U32 R2, RZ, RZ, UR18 ;  /* 0x00000012ff027e24 */ /* 0x008fe2000f8e00ff */
[----:B-1----:R-:W-:Y:S01]  /*0150*/  UIMAD UR4, UR4, UR5, UR13 ;  /* 0x00000005040472a4 */ /* 0x002fe2000f8e020d */
[----:B------:R-:W-:Y:S02]  /*0160*/  IMAD R5, R3, UR7, R24 ;  /* 0x0000000703057c24 */ /* 0x000fe4000f8e0218 */
[----:B------:R-:W-:-:S04]  /*0170*/  IMAD.U32 R3, RZ, RZ, UR19 ;  /* 0x00000013ff037e24 */ /* 0x000fc8000f8e00ff */
[----:B------:R-:W-:Y:S02]  /*0180*/  VIADD R6, R3, 0xfffffffe ;  /* 0xfffffffe03067836 */ /* 0x000fe40000000000 */
[----:B------:R-:W-:-:S04]  /*0190*/  IMAD R4, R0, UR12, RZ ;  /* 0x0000000c00047c24 */ /* 0x000fc8000f8e02ff */
[----:B------:R-:W-:Y:S01]  /*01a0*/  IMAD R4, R4, UR4, R5 ;  /* 0x0000000404047c24 */ /* 0x000fe2000f8e0205 */
[----:B------:R-:W-:Y:S01]  /*01b0*/  IADD3 R5, PT, PT, R2, -0x2, RZ ;  /* 0xfffffffe02057810 */ /* 0x000fe20007ffe0ff */
[----:B------:R-:W-:Y:S06]  /*01c0*/  BRA.U !UP0, `(.L_x_10) ;  /* 0x0000003108dc7547 */ /* 0x000fec000b800000 */
[----:B------:R-:W0:Y:S01]  /*01d0*/  LDCU UR4, c[0x0][0x3a0] ;  /* 0x00007400ff0477ac */ /* 0x000e220008000800 */
[----:B------:R-:W-:Y:S01]  /*01e0*/  BSSY.RECONVERGENT B0, `(.L_x_11) ;  /* 0x00000d6000007945 */ /* 0x000fe20003800200 */
[----:B------:R-:W-:Y:S01]  /*01f0*/  IMAD.MOV.U32 R11, RZ, RZ, RZ ;  /* 0x000000ffff0b7224 */ /* 0x000fe200078e00ff */
[----:B------:R-:W1:Y:S01]  /*0200*/  LDCU.64 UR18, c[0x0][0x390] ;  /* 0x00007200ff1277ac */ /* 0x000e620008000a00 */
[----:B0-----:R-:W-:Y:S01]  /*0210*/  ISETP.GE.AND P0, PT, R4, UR4, PT ;  /* 0x0000000404007c0c */ /* 0x001fe2000bf06270 */
[----:B------:R-:W-:-:S06]  /*0220*/  UIADD3 UR4, UPT, UPT, UR16, 0x1, URZ ;  /* 0x0000000110047890 */ /* 0x000fcc000fffe0ff */
[----:B------:R-:W-:-:S06]  /*0230*/  IMAD.U32 R8, RZ, RZ, UR4 ;  /* 0x00000004ff087e24 */ /* 0x000fcc000f8e00ff */
[----:B------:R-:W-:-:S04]  /*0240*/  @P0 IADD3 R8, PT, PT, RZ, UR16, RZ ;  /* 0x00000010ff080c10 */ /* 0x000fc8000fffe0ff */
[C---:B------:R-:W-:Y:S02]  /*0250*/  ISETP.GE.AND P0, PT, R8.reuse, 0x2, PT ;  /* 0x000000020800780c */ /* 0x040fe40003f06270 */
[----:B------:R-:W-:-:S04]  /*0260*/  VIMNMX R22, PT, PT, R8, 0x1, !PT ;  /* 0x0000000108167848 */ /* 0x000fc80007fe0100 */
[----:B------:R-:W-:-:S07]  /*0270*/  LOP3.LUT R7, R22, 0x1, RZ, 0xc0, !PT ;  /* 0x0000000116077812 */ /* 0x000fce00078ec0ff */
[----:B-1----:R-:W-:Y:S05]  /*0280*/  @!P0 BRA `(.L_x_12) ;  /* 0x0000000c002c8947 */ /* 0x002fea0003800000 */
[----:B------:R-:W-:Y:S01]  /*0290*/  IABS R9, R5 ;  /* 0x0000000500097213 */ /* 0x000fe20000000000 */
[----:B------:R-:W-:Y:S01]  /*02a0*/  UIADD3 UR4, UPT, UPT, UR15, UR9, URZ ;  /* 0x000000090f047290 */ /* 0x000fe2000fffe0ff */
[----:B------:R-:W-:Y:S01]  /*02b0*/  IMAD R11, R0, UR8, RZ ;  /* 0x00000008000b7c24 */ /* 0x000fe2000f8e02ff */
[----:B------:R-:W-:Y:S01]  /*02c0*/  LOP3.LUT R23, R22, 0x7ffffffe, RZ, 0xc0, !PT ;  /* 0x7ffffffe16177812 */ /* 0x000fe200078ec0ff */
[----:B------:R-:W0:Y:S01]  /*02d0*/  I2F.RP R10, R9 ;  /* 0x00000009000a7306 */ /* 0x000e220000209400 */
[----:B------:R-:W-:Y:S01]  /*02e0*/  UIMAD UR4, UR4, UR6, UR14 ;  /* 0x00000006040472a4 */ /* 0x000fe2000f8e020e */
[----:B------:R-:W-:Y:S01]  /*02f0*/  BSSY.RECONVERGENT B1, `(.L_x_13) ;  /* 0x00000c3000017945 */ /* 0x000fe20003800200 */
[----:B------:R-:W-:Y:S01]  /*0300*/  MOV R26, R4 ;  /* 0x00000004001a7202 */ /* 0x000fe20000000f00 */
[----:B------:R-:W-:Y:S01]  /*0310*/  IMAD.MOV R23, RZ, RZ, -R23 ;  /* 0x000000ffff177224 */ /* 0x000fe200078e0a17 */
[----:B------:R-:W-:-:S06]  /*0320*/  UIMAD UR4, UR4, UR5, UR13 ;  /* 0x00000005040472a4 */ /* 0x000fcc000f8e020d */
[----:B------:R-:W-:Y:S02]  /*0330*/  IMAD R2, R0, UR4, R12 ;  /* 0x0000000400027c24 */ /* 0x000fe4000f8e020c */
[----:B------:R-:W-:Y:S01]  /*0340*/  IMAD R12, R11, UR7, RZ ;  /* 0x000000070b0c7c24 */ /* 0x000fe2000f8e02ff */
[----:B0-----:R-:W0:Y:S01]  /*0350*/  MUFU.RCP R10, R10 ;  /* 0x0000000a000a7308 */ /* 0x001e220000001000 */
[----:B------:R-:W-:Y:S02]  /*0360*/  IMAD R11, R2, UR8, R13 ;  /* 0x00000008020b7c24 */ /* 0x000fe4000f8e020d */
[----:B------:R-:W-:Y:S02]  /*0370*/  IMAD R12, R12, UR9, RZ ;  /* 0x000000090c0c7c24 */ /* 0x000fe4000f8e02ff */
[----:B------:R-:W-:Y:S02]  /*0380*/  IMAD R24, R11, UR7, R24 ;  /* 0x000000070b187c24 */ /* 0x000fe4000f8e0218 */
[----:B------:R-:W-:-:S04]  /*0390*/  IMAD R12, R12, UR6, RZ ;  /* 0x000000060c0c7c24 */ /* 0x000fc8000f8e02ff */
[----:B------:R-:W-:Y:S02]  /*03a0*/  IMAD R20, R12, UR5, RZ ;  /* 0x000000050c147c24 */ /* 0x000fe4000f8e02ff */
[----:B0-----:R-:W-:-:S06]  /*03b0*/  VIADD R3, R10, 0xffffffe ;  /* 0x0ffffffe0a037836 */ /* 0x001fcc0000000000 */
[----:B------:R-:W0:Y:S02]  /*03c0*/  F2I.FTZ.U32.TRUNC.NTZ R3, R3 ;  /* 0x0000000300037305 */ /* 0x000e24000021f000 */
[----:B0-----:R-:W-:-:S05]  /*03d0*/  IADD3 R14, PT, PT, RZ, -R3, RZ ;  /* 0x80000003ff0e7210 */ /* 0x001fca0007ffe0ff */
[----:B------:R-:W-:-:S04]  /*03e0*/  IMAD.MOV.U32 R2, RZ, RZ, R14 ;  /* 0x000000ffff027224 */ /* 0x000fc800078e000e */
[----:B------:R-:W-:Y:S02]  /*03f0*/  IMAD R21, R2, R9, RZ ;  /* 0x0000000902157224 */ /* 0x000fe400078e02ff */
[----:B------:R-:W-:-:S04]  /*0400*/  IMAD.MOV.U32 R2, RZ, RZ, RZ ;  /* 0x000000ffff027224 */ /* 0x000fc800078e00ff */
[----:B------:R-:W-:-:S07]  /*0410*/  IMAD.HI.U32 R21, R3, R21, R2 ;  /* 0x0000001503157227 */ /* 0x000fce00078e0002 */
.L_x_14:
[-C--:B------:R-:W-:Y:S02]  /*0420*/  IABS R16, R5.reuse ;  /* 0x0000000500107213 */ /* 0x080fe40000000000 */
[----:B------:R-:W-:Y:S02]  /*0430*/  IABS R12, R6 ;  /* 0x00000006000c7213 */ /* 0x000fe40000000000 */
[----:B0-----:R-:W0:Y:S01]  /*0440*/  I2F.RP R15, R16 ;  /* 0x00000010000f7306 */ /* 0x001e220000209400 */
[----:B------:R-:W-:Y:S02]  /*0450*/  IABS R17, R5 ;  /* 0x0000000500117213 */ /* 0x000fe40000000000 */
[----:B------:R-:W-:Y:S02]  /*0460*/  IABS R14, R26 ;  /* 0x0000001a000e7213 */ /* 0x000fe40000000000 */
[----:B------:R-:W-:Y:S01]  /*0470*/  IABS R18, R24 ;  /* 0x0000001800127213 */ /* 0x000fe20000000000 */
[----:B------:R-:W-:-:S02]  /*0480*/  IMAD.MOV R19, RZ, RZ, -R17 ;  /* 0x000000ffff137224 */ /* 0x000fc400078e0a11 */
[----:B------:R-:W1:Y:S01]  /*0490*/  I2F.RP R13, R12 ;  /* 0x0000000c000d7306 */ /* 0x000e620000209400 */
[----:B------:R-:W-:-:S04]  /*04a0*/  IMAD.HI.U32 R17, R21, R14, RZ ;  /* 0x0000000e15117227 */ /* 0x000fc800078e00ff */
[----:B------:R-:W-:-:S03]  /*04b0*/  IMAD R28, R17, R19, R14 ;  /* 0x00000013111c7224 */ /* 0x000fc600078e020e */
[----:B0-----:R-:W0:Y:S02]  /*04c0*/  MUFU.RCP R15, R15 ;  /* 0x0000000f000f7308 */ /* 0x001e240000001000 */
[----:B------:R-:W-:-:S06]  /*04d0*/  ISETP.GT.U32.AND P3, PT, R9, R28, PT ;  /* 0x0000001c0900720c */ /* 0x000fcc0003f64070 */
[----:B-1----:R-:W1:Y:S07]  /*04e0*/  MUFU.RCP R13, R13 ;  /* 0x0000000d000d7308 */ /* 0x002e6e0000001000 */
[----:B------:R-:W-:Y:S01]  /*04f0*/  @!P3 IADD3 R28, PT, PT, R28, -R16, RZ ;  /* 0x800000101c1cb210 */ /* 0x000fe20007ffe0ff */
[----:B0-----:R-:W-:Y:S01]  /*0500*/  VIADD R2, R15, 0xffffffe ;  /* 0x0ffffffe0f027836 */ /* 0x001fe20000000000 */
[----:B------:R-:W-:Y:S02]  /*0510*/  @!P3 IADD3 R17, PT, PT, R17, 0x1, RZ ;  /* 0x000000011111b810 */ /* 0x000fe40007ffe0ff */
[----:B------:R-:W-:Y:S01]  /*0520*/  ISETP.GE.U32.AND P2, PT, R28, R9, PT ;  /* 0x000000091c00720c */ /* 0x000fe20003f46070 */
[----:B------:R0:W2:Y:S01]  /*0530*/  F2I.FTZ.U32.TRUNC.NTZ R3, R2 ;  /* 0x0000000200037305 */ /* 0x0000a2000021f000 */
[----:B------:R-:W-:Y:S01]  /*0540*/  IMAD.MOV.U32 R9, RZ, RZ, R16 ;  /* 0x000000ffff097224 */ /* 0x000fe200078e0010 */
[----:B-1----:R-:W-:-:S06]  /*0550*/  IADD3 R10, PT, PT, R13, 0xffffffe, RZ ;  /* 0x0ffffffe0d0a7810 */ /* 0x002fcc0007ffe0ff */
[----:B------:R1:W3:Y:S01]  /*0560*/  F2I.FTZ.U32.TRUNC.NTZ R11, R10 ;  /* 0x0000000a000b7305 */ /* 0x0002e2000021f000 */
[----:B0-----:R-:W-:-:S03]  /*0570*/  IMAD.MOV.U32 R2, RZ, RZ, RZ ;  /* 0x000000ffff027224 */ /* 0x001fc600078e00ff */
[----:B------:R-:W-:Y:S01]  /*0580*/  @P2 VIADD R17, R17, 0x1 ;  /* 0x0000000111112836 */ /* 0x000fe20000000000 */
[----:B------:R-:W-:Y:S01]  /*0590*/  ISETP.NE.AND P2, PT, R5, RZ, PT ;  /* 0x000000ff0500720c */ /* 0x000fe20003f45270 */
[----:B--2---:R-:W-:Y:S02]  /*05a0*/  IMAD.MOV R21, RZ, RZ, -R3 ;  /* 0x000000ffff157224 */ /* 0x004fe400078e0a03 */
[----:B-1----:R-:W-:Y:S02]  /*05b0*/  IMAD.MOV.U32 R10, RZ, RZ, RZ ;  /* 0x000000ffff0a7224 */ /* 0x002fe400078e00ff */
[----:B------:R-:W-:Y:S01]  /*05c0*/  IMAD R21, R21, R16, RZ ;  /* 0x0000001015157224 */ /* 0x000fe200078e02ff */
[----:B---3--:R-:W-:-:S03]  /*05d0*/  IADD3 R13, PT, PT, RZ, -R11, RZ ;  /* 0x8000000bff0d7210 */ /* 0x008fc60007ffe0ff */
[----:B------:R-:W-:Y:S01]  /*05e0*/  IMAD.HI.U32 R21, R3, R21, R2 ;  /* 0x0000001503157227 */ /* 0x000fe200078e0002 */
[----:B------:R-:W-:-:S03]  /*05f0*/  LOP3.LUT R2, R26, R5, RZ, 0x3c, !PT ;  /* 0x000000051a027212 */ /* 0x000fc600078e3cff */
[----:B------:R-:W-:Y:S01]  /*0600*/  IMAD R3, R13, R12, RZ ;  /* 0x0000000c0d037224 */ /* 0x000fe200078e02ff */
[----:B------:R-:W-:Y:S01]  /*0610*/  ISETP.GE.AND P1, PT, R2, RZ, PT ;  /* 0x000000ff0200720c */ /* 0x000fe20003f26270 */
[----:B------:R-:W-:Y:S01]  /*0620*/  IMAD R13, R5, R6, RZ ;  /* 0x00000006050d7224 */ /* 0x000fe200078e02ff */
[----:B------:R-:W-:Y:S01]  /*0630*/  LOP3.LUT R2, R24, R5, RZ, 0x3c, !PT ;  /* 0x0000000518027212 */ /* 0x000fe200078e3cff */
[----:B------:R-:W-:-:S03]  /*0640*/  IMAD.HI.U32 R11, R11, R3, R10 ;  /* 0x000000030b0b7227 */ /* 0x000fc600078e000a */
[----:B------:R-:W-:Y:S01]  /*0650*/  IABS R15, R13 ;  /* 0x0000000d000f7213 */ /* 0x000fe20000000000 */
[----:B------:R-:W-:Y:S01]  /*0660*/  IMAD.HI.U32 R3, R21, R18, RZ ;  /* 0x0000001215037227 */ /* 0x000fe200078e00ff */
[----:B------:R-:W-:Y:S02]  /*0670*/  ISETP.GE.AND P4, PT, R2, RZ, PT ;  /* 0x000000ff0200720c */ /* 0x000fe40003f86270 */
[----:B------:R-:W0:Y:S01]  /*0680*/  I2F.RP R10, R15 ;  /* 0x0000000f000a7306 */ /* 0x000e220000209400 */
[----:B------:R-:W-:Y:S01]  /*0690*/  IMAD R28, R3, R19, R18 ;  /* 0x00000013031c7224 */ /* 0x000fe200078e0212 */
[----:B------:R-:W-:Y:S02]  /*06a0*/  IABS R2, R6 ;  /* 0x0000000600027213 */ /* 0x000fe40000000000 */
[----:B------:R-:W-:Y:S02]  /*06b0*/  @!P1 IADD3 R17, PT, PT, -R17, RZ, RZ ;  /* 0x000000ff11119210 */ /* 0x000fe40007ffe1ff */
[----:B------:R-:W-:Y:S01]  /*06c0*/  ISETP.GT.U32.AND P0, PT, R9, R28, PT ;  /* 0x0000001c0900720c */ /* 0x000fe20003f04070 */
[----:B------:R-:W-:Y:S01]  /*06d0*/  IMAD.MOV R2, RZ, RZ, -R2 ;  /* 0x000000ffff027224 */ /* 0x000fe200078e0a02 */
[----:B0-----:R-:W0:Y:S11]  /*06e0*/  MUFU.RCP R10, R10 ;  /* 0x0000000a000a7308 */ /* 0x001e360000001000 */
[----:B------:R-:W-:Y:S01]  /*06f0*/  @!P0 IMAD.IADD R28, R28, 0x1, -R16 ;  /* 0x000000011c1c8824 */ /* 0x000fe200078e0a10 */
[----:B------:R-:W-:Y:S01]  /*0700*/  LOP3.LUT R16, RZ, R5, RZ, 0x33, !PT ;  /* 0x00000005ff107212 */ /* 0x000fe200078e33ff */
[----:B------:R-:W-:-:S03]  /*0710*/  @!P0 VIADD R3, R3, 0x1 ;  /* 0x0000000103038836 */ /* 0x000fc60000000000 */
[----:B------:R-:W-:Y:S01]  /*0720*/  ISETP.GE.U32.AND P3, PT, R28, R9, PT ;  /* 0x000000091c00720c */ /* 0x000fe20003f66070 */
[----:B0-----:R-:W-:Y:S01]  /*0730*/  VIADD R25, R10, 0xffffffe ;  /* 0x0ffffffe0a197836 */ /* 0x001fe20000000000 */
[----:B------:R-:W-:-:S11]  /*0740*/  SEL R10, R16, R17, !P2 ;  /* 0x00000011100a7207 */ /* 0x000fd60005000000 */
[----:B------:R-:W-:Y:S01]  /*0750*/  @P3 VIADD R3, R3, 0x1 ;  /* 0x0000000103033836 */ /* 0x000fe20000000000 */
[----:B------:R-:W-:-:S04]  /*0760*/  IABS R17, R10 ;  /* 0x0000000a00117213 */ /* 0x000fc80000000000 */
[----:B------:R-:W-:Y:S02]  /*0770*/  MOV R19, R3 ;  /* 0x0000000300137202 */ /* 0x000fe40000000f00 */
[----:B------:R-:W0:Y:S03]  /*0780*/  F2I.FTZ.U32.TRUNC.NTZ R3, R25 ;  /* 0x0000001900037305 */ /* 0x000e26000021f000 */
[----:B------:R-:W-:-:S05]  /*0790*/  @!P4 IMAD.MOV R19, RZ, RZ, -R19 ;  /* 0x000000ffff13c224 */ /* 0x000fca00078e0a13 */
[----:B------:R-:W-:Y:S01]  /*07a0*/  SEL R16, R16, R19, !P2 ;  /* 0x0000001310107207 */ /* 0x000fe20005000000 */
[----:B------:R-:W-:-:S03]  /*07b0*/  IMAD.HI.U32 R19, R11, R17, RZ ;  /* 0x000000110b137227 */ /* 0x000fc600078e00ff */
[----:B------:R-:W-:Y:S01]  /*07c0*/  IABS R28, R16 ;  /* 0x00000010001c7213 */ /* 0x000fe20000000000 */
[----:B------:R-:W-:Y:S01]  /*07d0*/  IMAD R17, R19, R2, R17 ;  /* 0x0000000213117224 */ /* 0x000fe200078e0211 */
[----:B0-----:R-:W-:-:S03]  /*07e0*/  IADD3 R19, PT, PT, RZ, -R3, RZ ;  /* 0x80000003ff137210 */ /* 0x001fc60007ffe0ff */
[----:B------:R-:W-:Y:S01]  /*07f0*/  IMAD.HI.U32 R11, R11, R28, RZ ;  /* 0x0000001c0b0b7227 */ /* 0x000fe200078e00ff */
[----:B------:R-:W-:-:S03]  /*0800*/  ISETP.GT.U32.AND P1, PT, R12, R17, PT ;  /* 0x000000110c00720c */ /* 0x000fc60003f24070 */
[----:B------:R-:W-:Y:S02]  /*0810*/  IMAD R11, R11, R2, R28 ;  /* 0x000000020b0b7224 */ /* 0x000fe400078e021c */
[----:B------:R-:W-:Y:S02]  /*0820*/  IMAD R19, R19, R15, RZ ;  /* 0x0000000f13137224 */ /* 0x000fe400078e02ff */
[----:B------:R-:W-:Y:S01]  /*0830*/  IMAD.MOV.U32 R2, RZ, RZ, RZ ;  /* 0x000000ffff027224 */ /* 0x000fe200078e00ff */
[----:B------:R-:W-:-:S03]  /*0840*/  ISETP.GT.U32.AND P3, PT, R12, R11, PT ;  /* 0x0000000b0c00720c */ /* 0x000fc60003f64070 */
[----:B------:R-:W-:Y:S01]  /*0850*/  IMAD.HI.U32 R3, R3, R19, R2 ;  /* 0x0000001303037227 */ /* 0x000fe200078e0002 */
[----:B------:R-:W-:-:S03]  /*0860*/  IABS R2, R13 ;  /* 0x0000000d00027213 */ /* 0x000fc60000000000 */
[----:B------:R-:W-:Y:S02]  /*0870*/  @!P1 IMAD.IADD R17, R17, 0x1, -R12 ;  /* 0x0000000111119824 */ /* 0x000fe400078e0a0c */
[----:B------:R-:W-:Y:S02]  /*0880*/  IMAD.MOV R2, RZ, RZ, -R2 ;  /* 0x000000ffff027224 */ /* 0x000fe400078e0a02 */
[----:B------:R-:W-:Y:S01]  /*0890*/  IMAD.HI.U32 R25, R3, R14, RZ ;  /* 0x0000000e03197227 */ /* 0x000fe200078e00ff */
[----:B------:R-:W-:-:S03]  /*08a0*/  ISETP.GT.U32.AND P4, PT, R12, R17, PT ;  /* 0x000000110c00720c */ /* 0x000fc60003f84070 */
[----:B------:R-:W-:Y:S02]  /*08b0*/  IMAD R14, R25, R2, R14 ;  /* 0x00000002190e7224 */ /* 0x000fe400078e020e */
[----:B------:R-:W-:Y:S01]  /*08c0*/  IMAD.HI.U32 R19, R3, R18, RZ ;  /* 0x0000001203137227 */ /* 0x000fe200078e00ff */
[----:B------:R-:W-:Y:S02]  /*08d0*/  MOV R3, UR19 ;  /* 0x0000001300037c02 */ /* 0x000fe40008000f00 */
[----:B------:R-:W-:Y:S01]  /*08e0*/  ISETP.GT.U32.AND P2, PT, R15, R14, PT ;  /* 0x0000000e0f00720c */ /* 0x000fe20003f44070 */
[----:B------:R-:W-:Y:S01]  /*08f0*/  IMAD R18, R19, R2, R18 ;  /* 0x0000000213127224 */ /* 0x000fe200078e0212 */
[----:B------:R-:W-:Y:S01]  /*0900*/  LOP3.LUT R2, R26, R13, RZ, 0x3c, !PT ;  /* 0x0000000d1a027212 */ /* 0x000fe200078e3cff */
[----:B------:R-:W-:Y:S02]  /*0910*/  @!P3 IMAD.IADD R11, R11, 0x1, -R12 ;  /* 0x000000010b0bb824 */ /* 0x000fe400078e0a0c */
[----:B------:R-:W-:-:S02]  /*0920*/  @!P4 IADD3 R17, PT, PT, R17, -R12, RZ ;  /* 0x8000000c1111c210 */ /* 0x000fc40007ffe0ff */
[----:B------:R-:W-:Y:S02]  /*0930*/  ISETP.GT.U32.AND P0, PT, R15, R18, PT ;  /* 0x000000120f00720c */ /* 0x000fe40003f04070 */
[----:B------:R-:W-:Y:S02]  /*0940*/  ISETP.GE.AND P1, PT, R2, RZ, PT ;  /* 0x000000ff0200720c */ /* 0x000fe40003f26270 */
[----:B------:R-:W-:Y:S02]  /*0950*/  ISETP.GT.U32.AND P3, PT, R12, R11, PT ;  /* 0x0000000b0c00720c */ /* 0x000fe40003f64070 */
[-C--:B------:R-:W-:Y:S01]  /*0960*/  @!P2 IADD3 R14, PT, PT, R14, -R15.reuse, RZ ;  /* 0x8000000f0e0ea210 */ /* 0x080fe20007ffe0ff */
[----:B------:R-:W-:Y:S01]  /*0970*/  @!P2 VIADD R25, R25, 0x1 ;  /* 0x000000011919a836 */ /* 0x000fe20000000000 */
[----:B------:R-:W-:Y:S02]  /*0980*/  ISETP.NE.AND P4, PT, R13, RZ, PT ;  /* 0x000000ff0d00720c */ /* 0x000fe40003f85270 */
[----:B------:R-:W-:-:S02]  /*0990*/  ISETP.GE.U32.AND P5, PT, R14, R15, PT ;  /* 0x0000000f0e00720c */ /* 0x000fc40003fa6070 */
[----:B------:R-:W-:Y:S01]  /*09a0*/  LOP3.LUT R14, RZ, R6, RZ, 0x33, !PT ;  /* 0x00000006ff0e7212 */ /* 0x000fe200078e33ff */
[----:B------:R-:W-:Y:S01]  /*09b0*/  @!P0 VIADD R19, R19, 0x1 ;  /* 0x0000000113138836 */ /* 0x000fe20000000000 */
[-C--:B------:R-:W-:Y:S02]  /*09c0*/  @!P0 IADD3 R18, PT, PT, R18, -R15.reuse, RZ ;  /* 0x8000000f12128210 */ /* 0x080fe40007ffe0ff */
[----:B------:R-:W-:Y:S01]  /*09d0*/  ISETP.GE.AND P0, PT, R16, RZ, PT ;  /* 0x000000ff1000720c */ /* 0x000fe20003f06270 */
[----:B------:R-:W-:Y:S01]  /*09e0*/  @!P3 IMAD.IADD R11, R11, 0x1, -R12 ;  /* 0x000000010b0bb824 */ /* 0x000fe200078e0a0c */
[----:B------:R-:W-:Y:S02]  /*09f0*/  ISETP.GE.U32.AND P2, PT, R18, R15, PT ;  /* 0x0000000f1200720c */ /* 0x000fe40003f46070 */
[-C--:B------:R-:W-:Y:S02]  /*0a00*/  LOP3.LUT R15, RZ, R13.reuse, RZ, 0x33, !PT ;  /* 0x0000000dff0f7212 */ /* 0x080fe400078e33ff */
[----:B------:R-:W-:Y:S01]  /*0a10*/  LOP3.LUT R13, R24, R13, RZ, 0x3c, !PT ;  /* 0x0000000d180d7212 */ /* 0x000fe200078e3cff */
[----:B------:R-:W-:Y:S01]  /*0a20*/  @P5 VIADD R25, R25, 0x1 ;  /* 0x0000000119195836 */ /* 0x000fe20000000000 */
[----:B------:R-:W-:-:S02]  /*0a30*/  ISETP.GE.AND P5, PT, R10, RZ, PT ;  /* 0x000000ff0a00720c */ /* 0x000fc40003fa6270 */
[----:B------:R-:W-:Y:S01]  /*0a40*/  ISETP.NE.AND P3, PT, R6, RZ, PT ;  /* 0x000000ff0600720c */ /* 0x000fe20003f65270 */
[----:B------:R-:W-:Y:S01]  /*0a50*/  @!P1 IMAD.MOV R25, RZ, RZ, -R25 ;  /* 0x000000ffff199224 */ /* 0x000fe200078e0a19 */
[----:B------:R-:W-:Y:S02]  /*0a60*/  ISETP.GE.AND P1, PT, R13, RZ, PT ;  /* 0x000000ff0d00720c */ /* 0x000fe40003f26270 */
[----:B------:R-:W0:Y:S01]  /*0a70*/  LDC.64 R12, c[0x0][0x380] ;  /* 0x0000e000ff0c7b82 */ /* 0x000e220000000a00 */
[----:B------:R-:W-:Y:S01]  /*0a80*/  @P2 VIADD R19, R19, 0x1 ;  /* 0x0000000113132836 */ /* 0x000fe20000000000 */
[----:B------:R-:W-:Y:S02]  /*0a90*/  SEL R2, R15, R25, !P4 ;  /* 0x000000190f027207 */ /* 0x000fe40006000000 */
[----:B------:R-:W-:Y:S01]  /*0aa0*/  IADD3 R18, PT, PT, -R10, RZ, RZ ;  /* 0x000000ff0a127210 */ /* 0x000fe20007ffe1ff */
[----:B------:R-:W-:Y:S01]  /*0ab0*/  IMAD.MOV.U32 R10, RZ, RZ, R19 ;  /* 0x000000ffff0a7224 */ /* 0x000fe200078e0013 */
[----:B------:R-:W-:Y:S01]  /*0ac0*/  MOV R19, R11 ;  /* 0x0000000b00137202 */ /* 0x000fe20000000f00 */
[----:B------:R-:W-:-:S02]  /*0ad0*/  @!P5 IMAD.MOV R17, RZ, RZ, -R17 ;  /* 0x000000ffff11d224 */ /* 0x000fc400078e0a11 */
[----:B------:R-:W-:Y:S02]  /*0ae0*/  IMAD R2, R2, R3, R3 ;  /* 0x0000000302027224 */ /* 0x000fe400078e0203 */
[----:B------:R-:W-:Y:S01]  /*0af0*/  @!P1 IMAD.MOV R10, RZ, RZ, -R10 ;  /* 0x000000ffff0a9224 */ /* 0x000fe200078e0a0a */
[C---:B------:R-:W-:Y:S01]  /*0b00*/  SEL R17, R14.reuse, R17, !P3 ;  /* 0x000000110e117207 */ /* 0x040fe20005800000 */
[----:B------:R-:W-:Y:S02]  /*0b10*/  IMAD R18, R5, R18, R26 ;  /* 0x0000001205127224 */ /* 0x000fe400078e021a */
[----:B------:R-:W-:Y:S01]  /*0b20*/  @!P0 IMAD.MOV R19, RZ, RZ, -R19 ;  /* 0x000000ffff138224 */ /* 0x000fe200078e0a13 */
[----:B------:R-:W-:Y:S01]  /*0b30*/  IADD3 R17, PT, PT, R17, R2, RZ ;  /* 0x0000000211117210 */ /* 0x000fe20007ffe0ff */
[----:B------:R-:W-:Y:S01]  /*0b40*/  IMAD.U32 R2, RZ, RZ, UR18 ;  /* 0x00000012ff027e24 */ /* 0x000fe2000f8e00ff */
[----:B------:R-:W-:Y:S02]  /*0b50*/  SEL R10, R15, R10, !P4 ;  /* 0x0000000a0f0a7207 */ /* 0x000fe40006000000 */
[----:B------:R-:W-:Y:S01]  /*0b60*/  SEL R14, R14, R19, !P3 ;  /* 0x000000130e0e7207 */ /* 0x000fe20005800000 */
[----:B------:R-:W-:-:S02]  /*0b70*/  IMAD R17, R17, R2, R2 ;  /* 0x0000000211117224 */ /* 0x000fc400078e0202 */
[----:B------:R-:W-:-:S03]  /*0b80*/  IMAD R15, R10, R3, R3 ;  /* 0x000000030a0f7224 */ /* 0x000fc600078e0203 */
[----:B------:R-:W-:Y:S01]  /*0b90*/  IADD3 R17, PT, PT, R18, 0x1, R17 ;  /* 0x0000000112117810 */ /* 0x000fe20007ffe011 */
[----:B------:R-:W-:-:S04]  /*0ba0*/  IMAD.IADD R19, R14, 0x1, R15 ;  /* 0x000000010e137824 */ /* 0x000fc800078e020f */
[----:B0-----:R-:W-:-:S05]  /*0bb0*/  IMAD.WIDE R10, R17, 0x8, R12 ;  /* 0x00000008110a7825 */ /* 0x001fca00078e020c */
[----:B------:R-:W2:Y:S04]  /*0bc0*/  LDG.E.64 R28, desc[UR10][R10.64+0x8] ;  /* 0x0000080a0a1c7981 */ /* 0x000ea8000c1e1b00 */
[----:B------:R-:W2:Y:S02]  /*0bd0*/  LDG.E.64 R14, desc[UR10][R10.64+-0x8] ;  /* 0xfffff80a0a0e7981 */ /* 0x000ea4000c1e1b00 */
[----:B--2---:R-:W-:Y:S01]  /*0be0*/  DADD R14, R28, R14 ;  /* 0x000000001c0e7229 */ /* 0x004fe2000000000e */
[----:B------:R-:W-:-:S06]  /*0bf0*/  IMAD.WIDE R28, R2, 0x8, R10 ;  /* 0x00000008021c7825 */ /* 0x000fcc00078e020a */
[----:B------:R-:W2:Y:S02]  /*0c00*/  LDG.E.64 R28, desc[UR10][R28.64] ;  /* 0x0000000a1c1c7981 */ /* 0x000ea4000c1e1b00 */
[----:B--2---:R-:W-:Y:S01]  /*0c10*/  DADD R28, R14, R28 ;  /* 0x000000000e1c7229 */ /* 0x004fe2000000001c */
[----:B------:R-:W-:-:S05]  /*0c20*/  IADD3 R15, PT, PT, R17, -R2, RZ ;  /* 0x80000002110f7210 */ /* 0x000fca0007ffe0ff */
[----:B------:R-:W-:-:S06]  /*0c30*/  IMAD.WIDE R14, R15, 0x8, R12 ;  /* 0x000000080f0e7825 */ /* 0x000fcc00078e020c */
[----:B------:R-:W2:Y:S01]  /*0c40*/  LDG.E.64 R14, desc[UR10][R14.64] ;  /* 0x0000000a0e0e7981 */ /* 0x000ea2000c1e1b00 */
[----:B------:R-:W-:Y:S01]  /*0c50*/  IMAD R27, R2, R3, RZ ;  /* 0x00000003021b7224 */ /* 0x000fe200078e02ff */
[----:B--2---:R-:W-:-:S03]  /*0c60*/  DADD R14, R28, R14 ;  /* 0x000000001c0e7229 */ /* 0x004fc6000000000e */
[----:B------:R-:W-:-:S05]  /*0c70*/  IMAD.WIDE R28, R27, 0x8, R10 ;  /* 0x000000081b1c7825 */ /* 0x000fca00078e020a */
[----:B------:R0:W2:Y:S01]  /*0c80*/  LDG.E.64 R10, desc[UR10][R28.64] ;  /* 0x0000000a1c0a7981 */ /* 0x0000a2000c1e1b00 */
[----:B------:R-:W-:-:S04]  /*0c90*/  IMAD.IADD R25, R17, 0x1, -R27 ;  /* 0x0000000111197824 */ /* 0x000fc800078e0a1b */
[----:B0-----:R-:W-:Y:S01]  /*0ca0*/  IMAD.WIDE R28, R25, 0x8, R12 ;  /* 0x00000008191c7825 */ /* 0x001fe200078e020c */
[----:B--2---:R-:W-:-:S04]  /*0cb0*/  DADD R10, R14, R10 ;  /* 0x000000000e0a7229 */ /* 0x004fc8000000000a */
[----:B------:R-:W2:Y:S01]  /*0cc0*/  LDG.E.64 R14, desc[UR10][R28.64] ;  /* 0x0000000a1c0e7981 */ /* 0x000ea2000c1e1b00 */
[----:B------:R-:W-:Y:S01]  /*0cd0*/  IMAD.MOV R16, RZ, RZ, -R16 ;  /* 0x000000ffff107224 */ /* 0x000fe200078e0a10 */
[----:B------:R-:W-:Y:S01]  /*0ce0*/  UMOV UR16, 0x55555555 ;  /* 0x5555555500107882 */ /* 0x000fe20000000000 */
[----:B------:R-:W-:Y:S01]  /*0cf0*/  IMAD R19, R19, R2, R2 ;  /* 0x0000000213137224 */ /* 0x000fe200078e0202 */
[----:B------:R-:W-:Y:S01]  /*0d00*/  UMOV UR17, 0x3fc55555 ;  /* 0x3fc5555500117882 */ /* 0x000fe20000000000 */
[----:B------:R-:W-:-:S05]  /*0d10*/  IMAD R16, R5, R16, R24 ;  /* 0x0000001005107224 */ /* 0x000fca00078e0218 */
[----:B------:R-:W-:Y:S01]  /*0d20*/  IADD3 R25, PT, PT, R16, 0x1, R19 ;  /* 0x0000000110197810 */ /* 0x000fe20007ffe013 */
[----:B--2---:R-:W-:Y:S01]  /*0d30*/  DADD R14, R10, R14 ;  /* 0x000000000a0e7229 */ /* 0x004fe2000000000e */
[----:B------:R-:W0:Y:S07]  /*0d40*/  LDC.64 R10, c[0x0][0x388] ;  /* 0x0000e200ff0a7b82 */ /* 0x000e2e0000000a00 */
[----:B------:R-:W-:Y:S01]  /*0d50*/  DMUL R14, R14, UR16 ;  /* 0x000000100e0e7c28 */ /* 0x000fe20008000000 */
[----:B0-----:R-:W-:-:S06]  /*0d60*/  IMAD.WIDE R28, R17, 0x8, R10 ;  /* 0x00000008111c7825 */ /* 0x001fcc00078e020a */
[----:B------:R0:W-:Y:S02]  /*0d70*/  STG.E.64 desc[UR10][R28.64], R14 ;  /* 0x0000000e1c007986 */ /* 0x0001e4000c101b0a */
[----:B0-----:R-:W-:-:S05]  /*0d80*/  IMAD.WIDE R14, R25, 0x8, R12 ;  /* 0x00000008190e7825 */ /* 0x001fca00078e020c */
[----:B------:R-:W2:Y:S04]  /*0d90*/  LDG.E.64 R16, desc[UR10][R14.64+0x8] ;  /* 0x0000080a0e107981 */ /* 0x000ea8000c1e1b00 */
[----:B------:R-:W2:Y:S01]  /*0da0*/  LDG.E.64 R18, desc[UR10][R14.64+-0x8] ;  /* 0xfffff80a0e127981 */ /* 0x000ea2000c1e1b00 */
[----:B------:R-:W-:Y:S01]  /*0db0*/  IMAD.WIDE R28, R2, 0x8, R14 ;  /* 0x00000008021c7825 */ /* 0x000fe200078e020e */
[----:B--2---:R-:W-:-:S04]  /*0dc0*/  DADD R18, R16, R18 ;  /* 0x0000000010127229 */ /* 0x004fc80000000012 */
[----:B------:R-:W2:Y:S04]  /*0dd0*/  LDG.E.64 R16, desc[UR10][R28.64] ;  /* 0x0000000a1c107981 */ /* 0x000ea8000c1e1b00 */
[----:B--2---:R-:W-:Y:S01]  /*0de0*/  DADD R16, R18, R16 ;  /* 0x0000000012107229 */ /* 0x004fe20000000010 */
[----:B------:R-:W-:-:S05]  /*0df0*/  IADD3 R19, PT, PT, R25, -R2, RZ ;  /* 0x8000000219137210 */ /* 0x000fca0007ffe0ff */
[----:B------:R-:W-:-:S06]  /*0e00*/  IMAD.WIDE R18, R19, 0x8, R12 ;  /* 0x0000000813127825 */ /* 0x000fcc00078e020c */
[----:B------:R-:W2:Y:S02]  /*0e10*/  LDG.E.64 R18, desc[UR10][R18.64] ;  /* 0x0000000a12127981 */ /* 0x000ea4000c1e1b00 */
[----:B--2---:R-:W-:Y:S01]  /*0e20*/  DADD R16, R16, R18 ;  /* 0x0000000010107229 */ /* 0x004fe20000000012 */
[----:B------:R-:W-:-:S04]  /*0e30*/  IMAD.WIDE R18, R27, 0x8, R14 ;  /* 0x000000081b127825 */ /* 0x000fc800078e020e */
[----:B------:R-:W-:Y:S01]  /*0e40*/  IMAD.IADD R27, R25, 0x1, -R27 ;  /* 0x00000001191b7824 */ /* 0x000fe200078e0a1b */
[----:B------:R-:W2:Y:S03]  /*0e50*/  LDG.E.64 R14, desc[UR10][R18.64] ;  /* 0x0000000a120e7981 */ /* 0x000ea6000c1e1b00 */
[----:B------:R-:W-:-:S06]  /*0e60*/  IMAD.WIDE R12, R27, 0x8, R12 ;  /* 0x000000081b0c7825 */ /* 0x000fcc00078e020c */
[----:B------:R-:W3:Y:S01]  /*0e70*/  LDG.E.64 R12, desc[UR10][R12.64] ;  /* 0x0000000a0c0c7981 */ /* 0x000ee2000c1e1b00 */
[----:B------:R-:W-:Y:S01]  /*0e80*/  IMAD.WIDE R10, R25, 0x8, R10 ;  /* 0x00000008190a7825 */ /* 0x000fe200078e020a */
[----:B------:R-:W-:-:S03]  /*0e90*/  LEA R26, R20, R26, 0x1 ;  /* 0x0000001a141a7211 */ /* 0x000fc600078e08ff */
[----:B------:R-:W-:Y:S02]  /*0ea0*/  VIADD R23, R23, 0x2 ;  /* 0x0000000217177836 */ /* 0x000fe40000000000 */
[----:B------:R-:W-:-:S03]  /*0eb0*/  IMAD R24, R20, 0x2, R24 ;  /* 0x0000000214187824 */ /* 0x000fc600078e0218 */
[----:B------:R-:W-:Y:S01]  /*0ec0*/  ISETP.NE.AND P0, PT, R23, RZ, PT ;  /* 0x000000ff1700720c */ /* 0x000fe20003f05270 */
[----:B--2---:R-:W-:-:S08]  /*0ed0*/  DADD R14, R16, R14 ;  /* 0x00000000100e7229 */ /* 0x004fd0000000000e */
[----:B---3--:R-:W-:-:S08]  /*0ee0*/  DADD R14, R14, R12 ;  /* 0x000000000e0e7229 */ /* 0x008fd0000000000c */
[----:B------:R-:W-:-:S07]  /*0ef0*/  DMUL R14, R14, UR16 ;  /* 0x000000100e0e7c28 */ /* 0x000fce0008000000 */
[----:B------:R0:W-:Y:S01]  /*0f00*/  STG.E.64 desc[UR10][R10.64], R14 ;  /* 0x0000000e0a007986 */ /* 0x0001e2000c101b0a */
[----:B------:R-:W-:Y:S05]  /*0f10*/  @P0 BRA `(.L_x_14) ;  /* 0xfffffff400400947 */ /* 0x000fea000383ffff */
[----:B------:R-:W-:Y:S05]  /*0f20*/  BSYNC.RECONVERGENT B1 ;  /* 0x0000000000017941 */ /* 0x000fea0003800200 */
.L_x_13:
[----:B0-----:R-:W-:-:S07]  /*0f30*/  LOP3.LUT R11, R22, 0x7ffffffe, RZ, 0xc0, !PT ;  /* 0x7ffffffe160b7812 */ /* 0x001fce00078ec0ff */
.L_x_12:
[----:B------:R-:W-:Y:S05]  /*0f40*/  BSYNC.RECONVERGENT B0 ;  /* 0x0000000000007941 */ /* 0x000fea0003800200 */
.L_x_11:
[----:B------:R-:W0:Y:S01]  /*0f50*/  LDC R21, c[0x0][0x398] ;  /* 0x0000e600ff157b82 */ /* 0x000e220000000800 */
[----:B------:R-:W-:Y:S01]  /*0f60*/  ISETP.NE.AND P1, PT, R7, RZ, PT ;  /* 0x000000ff0700720c */ /* 0x000fe20003f25270 */
[----:B------:R-:W1:Y:S01]  /*0f70*/  LDCU.64 UR18, c[0x0][0x390] ;  /* 0x00007200ff1277ac */ /* 0x000e620008000a00 */
[----:B------:R-:W-:Y:S01]  /*0f80*/  BSSY.RECONVERGENT B0, `(.L_x_15) ;  /* 0x0000073000007945 */ /* 0x000fe20003800200 */
[----:B------:R-:W-:-:S10]  /*0f90*/  ISETP.GE.AND P0, PT, R8, 0x2, PT ;  /* 0x000000020800780c */ /* 0x000fd40003f06270 */
[----:B------:R-:W-:Y:S05]  /*0fa0*/  @!P1 BRA `(.L_x_16) ;  /* 0x0000000400c09947 */ /* 0x000fea0003800000 */
[----:B------:R-:W-:Y:S01]  /*0fb0*/  IABS R10, R5 ;  /* 0x00000005000a7213 */ /* 0x000fe20000000000 */
[-C--:B------:R-:W-:Y:S01]  /*0fc0*/  IMAD R15, R5, R6.reuse, RZ ;  /* 0x00000006050f7224 */ /* 0x080fe200078e02ff */
[----:B------:R-:W-:Y:S01]  /*0fd0*/  UIMAD UR12, UR7, UR8, URZ ;  /* 0x00000008070c72a4 */ /* 0x000fe2000f8e02ff */
[----:B------:R-:W-:Y:S01]  /*0fe0*/  IABS R16, R6 ;  /* 0x0000000600107213 */ /* 0x000fe20000000000 */
[----:B------:R-:W2:Y:S01]  /*0ff0*/  I2F.RP R12, R10 ;  /* 0x0000000a000c7306 */ /* 0x000ea20000209400 */
[----:B------:R-:W-:Y:S01]  /*1000*/  UIMAD UR4, UR6, UR9, URZ ;  /* 0x00000009060472a4 */ /* 0x000fe2000f8e02ff */
[----:B------:R-:W-:Y:S02]  /*1010*/  IABS R14, R15 ;  /* 0x0000000f000e7213 */ /* 0x000fe40000000000 */
[----:B------:R-:W-:Y:S01]  /*1020*/  IMAD R13, R0, UR12, RZ ;  /* 0x0000000c000d7c24 */ /* 0x000fe2000f8e02ff */
[----:B------:R-:W-:Y:S01]  /*1030*/  UIMAD UR4, UR4, UR5, URZ ;  /* 0x00000005040472a4 */ /* 0x000fe2000f8e02ff */
[----:B------:R-:W-:-:S02]  /*1040*/  ISETP.NE.AND P5, PT, R6, RZ, PT ;  /* 0x000000ff0600720c */ /* 0x000fc40003fa5270 */
[----:B------:R-:W3:Y:S08]  /*1050*/  I2F.RP R20, R14 ;  /* 0x0000000e00147306 */ /* 0x000ef00000209400 */
[----:B--2---:R-:W2:Y:S08]  /*1060*/  MUFU.RCP R12, R12 ;  /* 0x0000000c000c7308 */ /* 0x004eb00000001000 */
[----:B---3--:R-:W-:Y:S01]  /*1070*/  MUFU.RCP R20, R20 ;  /* 0x0000001400147308 */ /* 0x008fe20000001000 */
[----:B--2---:R-:W-:-:S02]  /*1080*/  VIADD R8, R12, 0xffffffe ;  /* 0x0ffffffe0c087836 */ /* 0x004fc40000000000 */
[----:B------:R-:W-:-:S05]  /*1090*/  IMAD R12, R13, UR4, RZ ;  /* 0x000000040d0c7c24 */ /* 0x000fca000f8e02ff */
[----:B------:R2:W3:Y:S01]  /*10a0*/  F2I.FTZ.U32.TRUNC.NTZ R9, R8 ;  /* 0x0000000800097305 */ /* 0x0004e2000021f000 */
[----:B------:R-:W-:Y:S02]  /*10b0*/  IMAD.MOV.U32 R13, RZ, RZ, R16 ;  /* 0x000000ffff0d7224 */ /* 0x000fe400078e0010 */
[----:B------:R-:W-:-:S05]  /*10c0*/  IMAD R12, R12, R11, R4 ;  /* 0x0000000b0c0c7224 */ /* 0x000fca00078e0204 */
[----:B------:R-:W4:Y:S01]  /*10d0*/  I2F.RP R18, R13 ;  /* 0x0000000d00127306 */ /* 0x000f220000209400 */
[----:B--2---:R-:W-:Y:S01]  /*10e0*/  IMAD.MOV.U32 R8, RZ, RZ, RZ ;  /* 0x000000ffff087224 */ /* 0x004fe200078e00ff */
[----:B------:R-:W-:Y:S02]  /*10f0*/  IABS R16, R12 ;  /* 0x0000000c00107213 */ /* 0x000fe40000000000 */
[----:B---3--:R-:W-:-:S05]  /*1100*/  IADD3 R17, PT, PT, RZ, -R9, RZ ;  /* 0x80000009ff117210 */ /* 0x008fca0007ffe0ff */
[----:B------:R-:W-:Y:S01]  /*1110*/  IMAD R11, R17, R10, RZ ;  /* 0x0000000a110b7224 */ /* 0x000fe200078e02ff */
[----:B------:R-:W-:Y:S01]  /*1120*/  IABS R17, R5 ;  /* 0x0000000500117213 */ /* 0x000fe20000000000 */
[----:B----4-:R-:W2:Y:S02]  /*1130*/  MUFU.RCP R18, R18 ;  /* 0x0000001200127308 */ /* 0x010ea40000001000 */
[----:B------:R-:W-:Y:S01]  /*1140*/  IMAD.HI.U32 R11, R9, R11, R8 ;  /* 0x0000000b090b7227 */ /* 0x000fe200078e0008 */
[----:B------:R-:W-:Y:S02]  /*1150*/  IADD3 R19, PT, PT, RZ, -R17, RZ ;  /* 0x80000011ff137210 */ /* 0x000fe40007ffe0ff */
[----:B------:R-:W-:Y:S01]  /*1160*/  LOP3.LUT R8, R12, R5, RZ, 0x3c, !PT ;  /* 0x000000050c087212 */ /* 0x000fe200078e3cff */
[----:B------:R-:W-:Y:S02]  /*1170*/  VIADD R9, R20, 0xffffffe ;  /* 0x0ffffffe14097836 */ /* 0x000fe40000000000 */
[----:B------:R-:W-:Y:S01]  /*1180*/  IMAD.HI.U32 R17, R11, R16, RZ ;  /* 0x000000100b117227 */ /* 0x000fe200078e00ff */
[----:B------:R-:W-:-:S03]  /*1190*/  ISETP.GE.AND P3, PT, R8, RZ, PT ;  /* 0x000000ff0800720c */ /* 0x000fc60003f66270 */
[----:B------:R-:W-:Y:S01]  /*11a0*/  IMAD R19, R17, R19, R16 ;  /* 0x0000001311137224 */ /* 0x000fe200078e0210 */
[----:B------:R-:W3:Y:S01]  /*11b0*/  F2I.FTZ.U32.TRUNC.NTZ R9, R9 ;  /* 0x0000000900097305 */ /* 0x000ee2000021f000 */
[----:B------:R-:W-:-:S03]  /*11c0*/  IMAD.MOV.U32 R8, RZ, RZ, RZ ;  /* 0x000000ffff087224 */ /* 0x000fc600078e00ff */
[----:B------:R-:W-:Y:S01]  /*11d0*/  ISETP.GT.U32.AND P2, PT, R10, R19, PT ;  /* 0x000000130a00720c */ /* 0x000fe20003f44070 */
[----:B--2---:R-:W-:Y:S01]  /*11e0*/  VIADD R11, R18, 0xffffffe ;  /* 0x0ffffffe120b7836 */ /* 0x004fe20000000000 */
[----:B------:R-:W-:-:S04]  /*11f0*/  IABS R18, R6 ;  /* 0x0000000600127213 */ /* 0x000fc80000000000 */
[----:B------:R-:W-:Y:S01]  /*1200*/  IADD3 R18, PT, PT, RZ, -R18, RZ ;  /* 0x80000012ff127210 */ /* 0x000fe20007ffe0ff */
[----:B------:R-:W2:Y:S06]  /*1210*/  F2I.FTZ.U32.TRUNC.NTZ R11, R11 ;  /* 0x0000000b000b7305 */ /* 0x000eac000021f000 */
[-C--:B------:R-:W-:Y:S01]  /*1220*/  @!P2 IADD3 R19, PT, PT, R19, -R10.reuse, RZ ;  /* 0x8000000a1313a210 */ /* 0x080fe20007ffe0ff */
[----:B------:R-:W-:Y:S01]  /*1230*/  @!P2 VIADD R17, R17, 0x1 ;  /* 0x000000011111a836 */ /* 0x000fe20000000000 */
[----:B------:R-:W-:Y:S02]  /*1240*/  ISETP.NE.AND P2, PT, R5, RZ, PT ;  /* 0x000000ff0500720c */ /* 0x000fe40003f45270 */
[----:B------:R-:W-:Y:S01]  /*1250*/  ISETP.GE.U32.AND P1, PT, R19, R10, PT ;  /* 0x0000000a1300720c */ /* 0x000fe20003f26070 */
[----:B---3--:R-:W-:-:S04]  /*1260*/  IMAD.MOV R19, RZ, RZ, -R9 ;  /* 0x000000ffff137224 */ /* 0x008fc800078e0a09 */
[----:B------:R-:W-:Y:S02]  /*1270*/  IMAD R19, R19, R14, RZ ;  /* 0x0000000e13137224 */ /* 0x000fe400078e02ff */
[----:B--2---:R-:W-:Y:S02]  /*1280*/  IMAD.MOV R10, RZ, RZ, -R11 ;  /* 0x000000ffff0a7224 */ /* 0x004fe400078e0a0b */
[----:B------:R-:W-:Y:S01]  /*1290*/  IMAD.HI.U32 R19, R9, R19, R8 ;  /* 0x0000001309137227 */ /* 0x000fe200078e0008 */
[----:B------:R-:W-:-:S03]  /*12a0*/  IABS R8, R15 ;  /* 0x0000000f00087213 */ /* 0x000fc60000000000 */
[----:B------:R-:W-:Y:S01]  /*12b0*/  @P1 IADD3 R17, PT, PT, R17, 0x1, RZ ;  /* 0x0000000111111810 */ /* 0x000fe20007ffe0ff */
[----:B------:R-:W-:Y:S02]  /*12c0*/  IMAD R9, R10, R13, RZ ;  /* 0x0000000d0a097224 */ /* 0x000fe400078e02ff */
[----:B------:R-:W-:Y:S01]  /*12d0*/  IMAD.MOV.U32 R10, RZ, RZ, RZ ;  /* 0x000000ffff0a7224 */ /* 0x000fe200078e00ff */
[----:B------:R-:W-:Y:S01]  /*12e0*/  @!P3 IADD3 R17, PT, PT, -R17, RZ, RZ ;  /* 0x000000ff1111b210 */ /* 0x000fe20007ffe1ff */
[----:B------:R-:W-:Y:S01]  /*12f0*/  IMAD.MOV R20, RZ, RZ, -R8 ;  /* 0x000000ffff147224 */ /* 0x000fe200078e0a08 */
[----:B------:R-:W-:Y:S01]  /*1300*/  @!P2 LOP3.LUT R17, RZ, R5, RZ, 0x33, !PT ;  /* 0x00000005ff11a212 */ /* 0x000fe200078e33ff */
[----:B------:R-:W-:-:S03]  /*1310*/  IMAD.HI.U32 R8, R11, R9, R10 ;  /* 0x000000090b087227 */ /* 0x000fc600078e000a */
[----:B------:R-:W-:Y:S01]  /*1320*/  IABS R10, R17 ;  /* 0x00000011000a7213 */ /* 0x000fe20000000000 */
[----:B------:R-:W-:Y:S02]  /*1330*/  IMAD.MOV.U32 R11, RZ, RZ, R20 ;  /* 0x000000ffff0b7224 */ /* 0x000fe400078e0014 */
[----:B------:R-:W-:-:S04]  /*1340*/  IMAD.HI.U32 R9, R19, R16, RZ ;  /* 0x0000001013097227 */ /* 0x000fc800078e00ff */
[----:B------:R-:W-:Y:S02]  /*1350*/  IMAD R11, R9, R11, R16 ;  /* 0x0000000b090b7224 */ /* 0x000fe400078e0210 */
[----:B------:R-:W-:Y:S01]  /*1360*/  IMAD.MOV.U32 R19, RZ, RZ, R10 ;  /* 0x000000ffff137224 */ /* 0x000fe200078e000a */
[----:B------:R-:W-:Y:S02]  /*1370*/  MOV R10, R18 ;  /* 0x00000012000a7202 */ /* 0x000fe40000000f00 */
[----:B------:R-:W-:Y:S01]  /*1380*/  ISETP.GT.U32.AND P4, PT, R14, R11, PT ;  /* 0x0000000b0e00720c */ /* 0x000fe20003f84070 */
[----:B------:R-:W-:-:S04]  /*1390*/  IMAD.HI.U32 R8, R8, R19, RZ ;  /* 0x0000001308087227 */ /* 0x000fc800078e00ff */
[----:B------:R-:W-:Y:S01]  /*13a0*/  IMAD R8, R8, R10, R19 ;  /* 0x0000000a08087224 */ /* 0x000fe200078e0213 */
[----:B------:R-:W-:Y:S01]  /*13b0*/  LOP3.LUT R10, R12, R15, RZ, 0x3c, !PT ;  /* 0x0000000f0c0a7212 */ /* 0x000fe200078e3cff */
[----:B------:R-:W2:Y:S03]  /*13c0*/  LDC.64 R18, c[0x0][0x380] ;  /* 0x0000e000ff127b82 */ /* 0x000ea60000000a00 */
[----:B------:R-:W-:Y:S02]  /*13d0*/  ISETP.GT.U32.AND P2, PT, R13, R8, PT ;  /* 0x000000080d00720c */ /* 0x000fe40003f44070 */
[----:B------:R-:W-:Y:S01]  /*13e0*/  ISETP.GE.AND P3, PT, R10, RZ, PT ;  /* 0x000000ff0a00720c */ /* 0x000fe20003f66270 */
[----:B------:R-:W-:Y:S01]  /*13f0*/  @!P4 IMAD.IADD R11, R11, 0x1, -R14 ;  /* 0x000000010b0bc824 */ /* 0x000fe200078e0a0e */
[----:B------:R-:W-:Y:S02]  /*1400*/  @!P4 IADD3 R9, PT, PT, R9, 0x1, RZ ;  /* 0x000000010909c810 */ /* 0x000fe40007ffe0ff */
[----:B------:R-:W-:-:S02]  /*1410*/  ISETP.NE.AND P4, PT, R15, RZ, PT ;  /* 0x000000ff0f00720c */ /* 0x000fc40003f85270 */
[----:B------:R-:W-:-:S05]  /*1420*/  ISETP.GE.U32.AND P1, PT, R11, R14, PT ;  /* 0x0000000e0b00720c */ /* 0x000fca0003f26070 */
[----:B------:R-:W-:-:S05]  /*1430*/  @!P2 IMAD.IADD R8, R8, 0x1, -R13 ;  /* 0x000000010808a824 */ /* 0x000fca00078e0a0d */
[----:B------:R-:W-:-:S03]  /*1440*/  ISETP.GT.U32.AND P2, PT, R13, R8, PT ;  /* 0x000000080d00720c */ /* 0x000fc60003f44070 */
[----:B------:R-:W-:Y:S01]  /*1450*/  @P1 VIADD R9, R9, 0x1 ;  /* 0x0000000109091836 */ /* 0x000fe20000000000 */
[----:B------:R-:W-:Y:S01]  /*1460*/  ISETP.GE.AND P1, PT, R17, RZ, PT ;  /* 0x000000ff1100720c */ /* 0x000fe20003f26270 */
[----:B------:R-:W-:Y:S02]  /*1470*/  IMAD.MOV R17, RZ, RZ, -R17 ;  /* 0x000000ffff117224 */ /* 0x000fe400078e0a11 */
[----:B------:R-:W-:Y:S01]  /*1480*/  @!P3 IMAD.MOV R9, RZ, RZ, -R9 ;  /* 0x000000ffff09b224 */ /* 0x000fe200078e0a09 */
[----:B------:R-:W-:Y:S01]  /*1490*/  @!P4 LOP3.LUT R9, RZ, R15, RZ, 0x33, !PT ;  /* 0x0000000fff09c212 */ /* 0x000fe200078e33ff */
[----:B------:R-:W-:-:S04]  /*14a0*/  IMAD R12, R5, R17, R12 ;  /* 0x00000011050c7224 */ /* 0x000fc800078e020c */
[----:B------:R-:W-:Y:S01]  /*14b0*/  @!P2 IADD3 R8, PT, PT, R8, -R13, RZ ;  /* 0x8000000d0808a210 */ /* 0x000fe20007ffe0ff */
[----:B------:R-:W-:-:S03]  /*14c0*/  IMAD R9, R9, R3, R3 ;  /* 0x0000000309097224 */ /* 0x000fc600078e0203 */
[----:B------:R-:W-:Y:S02]  /*14d0*/  @!P1 IADD3 R8, PT, PT, -R8, RZ, RZ ;  /* 0x000000ff08089210 */ /* 0x000fe40007ffe1ff */
[----:B------:R-:W-:-:S04]  /*14e0*/  @!P5 LOP3.LUT R8, RZ, R6, RZ, 0x33, !PT ;  /* 0x00000006ff08d212 */ /* 0x000fc800078e33ff */
[----:B------:R-:W-:-:S05]  /*14f0*/  IADD3 R9, PT, PT, R8, R9, RZ ;  /* 0x0000000908097210 */ /* 0x000fca0007ffe0ff */
[----:B------:R-:W-:-:S05]  /*1500*/  IMAD R9, R9, R2, R2 ;  /* 0x0000000209097224 */ /* 0x000fca00078e0202 */
[----:B------:R-:W-:-:S05]  /*1510*/  IADD3 R23, PT, PT, R12, 0x1, R9 ;  /* 0x000000010c177810 */ /* 0x000fca0007ffe009 */
[----:B--2---:R-:W-:-:S05]  /*1520*/  IMAD.WIDE R24, R23, 0x8, R18 ;  /* 0x0000000817187825 */ /* 0x004fca00078e0212 */
[----:B------:R-:W2:Y:S01]  /*1530*/  LDG.E.64 R16, desc[UR10][R24.64+0x8] ;  /* 0x0000080a18107981 */ /* 0x000ea2000c1e1b00 */
[----:B------:R-:W-:-:S03]  /*1540*/  IMAD.WIDE R14, R2, 0x8, R24 ;  /* 0x00000008020e7825 */ /* 0x000fc600078e0218 */
[----:B------:R-:W2:Y:S01]  /*1550*/  LDG.E.64 R10, desc[UR10][R24.64+-0x8] ;  /* 0xfffff80a180a7981 */ /* 0x000ea2000c1e1b00 */
[----:B------:R-:W-:-:S03]  /*1560*/  IMAD.IADD R13, R23, 0x1, -R2 ;  /* 0x00000001170d7824 */ /* 0x000fc600078e0a02 */
[----:B------:R-:W3:Y:S01]  /*1570*/  LDG.E.64 R14, desc[UR10][R14.64] ;  /* 0x0000000a0e0e7981 */ /* 0x000ee2000c1e1b00 */
[----:B------:R-:W-:-:S04]  /*1580*/  IMAD.WIDE R12, R13, 0x8, R18 ;  /* 0x000000080d0c7825 */ /* 0x000fc800078e0212 */
[----:B------:R-:W-:Y:S02]  /*1590*/  IMAD R27, R2, R3, RZ ;  /* 0x00000003021b7224 */ /* 0x000fe400078e02ff */
[----:B------:R-:W4:Y:S02]  /*15a0*/  LDG.E.64 R12, desc[UR10][R12.64] ;  /* 0x0000000a0c0c7981 */ /* 0x000f24000c1e1b00 */
[C---:B------:R-:W-:Y:S01]  /*15b0*/  IMAD.WIDE R8, R27.reuse, 0x8, R24 ;  /* 0x000000081b087825 */ /* 0x040fe200078e0218 */
[----:B------:R-:W-:-:S05]  /*15c0*/  IADD3 R27, PT, PT, -R27, R23, RZ ;  /* 0x000000171b1b7210 */ /* 0x000fca0007ffe1ff */
[----:B------:R-:W5:Y:S01]  /*15d0*/  LDG.E.64 R8, desc[UR10][R8.64] ;  /* 0x0000000a08087981 */ /* 0x000f62000c1e1b00 */
[----:B------:R-:W-:-:S06]  /*15e0*/  IMAD.WIDE R18, R27, 0x8, R18 ;  /* 0x000000081b127825 */ /* 0x000fcc00078e0212 */
[----:B------:R-:W5:Y:S01]  /*15f0*/  LDG.E.64 R18, desc[UR10][R18.64] ;  /* 0x0000000a12127981 */ /* 0x000f62000c1e1b00 */
[----:B------:R-:W-:Y:S01]  /*1600*/  UMOV UR16, 0x55555555 ;  /* 0x5555555500107882 */ /* 0x000fe20000000000 */
[----:B------:R-:W-:Y:S01]  /*1610*/  UMOV UR17, 0x3fc55555 ;  /* 0x3fc5555500117882 */ /* 0x000fe20000000000 */
[----:B--2---:R-:W-:-:S08]  /*1620*/  DADD R10, R16, R10 ;  /* 0x00000000100a7229 */ /* 0x004fd0000000000a */
[----:B---3--:R-:W-:-:S08]  /*1630*/  DADD R10, R10, R14 ;  /* 0x000000000a0a7229 */ /* 0x008fd0000000000e */
[----:B----4-:R-:W-:Y:S02]  /*1640*/  DADD R14, R10, R12 ;  /* 0x000000000a0e7229 */ /* 0x010fe4000000000c */
[----:B------:R-:W2:Y:S06]  /*1650*/  LDC.64 R10, c[0x0][0x388] ;  /* 0x0000e200ff0a7b82 */ /* 0x000eac0000000a00 */
[----:B-----5:R-:W-:-:S08]  /*1660*/  DADD R14, R14, R8 ;  /* 0x000000000e0e7229 */ /* 0x020fd00000000008 */
[----:B------:R-:W-:-:S08]  /*1670*/  DADD R14, R14, R18 ;  /* 0x000000000e0e7229 */ /* 0x000fd00000000012 */
[----:B------:R-:W-:Y:S01]  /*1680*/  DMUL R14, R14, UR16 ;  /* 0x000000100e0e7c28 */ /* 0x000fe20008000000 */
[----:B--2---:R-:W-:-:S06]  /*1690*/  IMAD.WIDE R10, R23, 0x8, R10 ;  /* 0x00000008170a7825 */ /* 0x004fcc00078e020a */
[----:B------:R2:W-:Y:S04]  /*16a0*/  STG.E.64 desc[UR10][R10.64], R14 ;  /* 0x0000000e0a007986 */ /* 0x0005e8000c101b0a */
.L_x_16:
[----:B-1----:R-:W-:Y:S05]  /*16b0*/  BSYNC.RECONVERGENT B0 ;  /* 0x0000000000007941 */ /* 0x002fea0003800200 */
.L_x_15:
[----:B------:R-:W-:Y:S01]  /*16c0*/  IMAD R8, R5, R6, RZ ;  /* 0x0000000605087224 */ /* 0x000fe200078e02ff */
[----:B------:R-:W-:Y:S01]  /*16d0*/  BSSY.RECONVERGENT B0, `(.L_x_17) ;  /* 0x0000172000007945 */ /* 0x000fe20003800200 */
[----:B------:R-:W-:Y:S02]  /*16e0*/  IMAD R9, R2, R3, RZ ;  /* 0x0000000302097224 */ /* 0x000fe400078e02ff */
[----:B--2---:R-:W-:Y:S02]  /*16f0*/  IMAD.MOV.U32 R10, RZ, RZ, RZ ;  /* 0x000000ffff0a7224 */ /* 0x004fe400078e00ff */
[----:B0-----:R-:W-:Y:S01]  /*1700*/  IMAD R11, R8, R21, R8 ;  /* 0x00000015080b7224 */ /* 0x001fe200078e0208 */
[----:B------:R-:W-:Y:S06]  /*1710*/  @!P0 BRA `(.L_x_18) ;  /* 0x0000001400b48947 */ /* 0x000fec0003800000 */
[-C--:B------:R-:W-:Y:S01]  /*1720*/  IABS R20, R5.reuse ;  /* 0x0000000500147213 */ /* 0x080fe20000000000 */
[----:B------:R-:W0:Y:S01]  /*1730*/  S2R R25, SR_TID.Z ;  /* 0x0000000000197919 */ /* 0x000e220000002300 */
[----:B------:R-:W-:Y:S01]  /*1740*/  IABS R16, R6 ;  /* 0x0000000600107213 */ /* 0x000fe20000000000 */
[----:B------:R-:W-:Y:S01]  /*1750*/  UIMAD UR4, UR15, UR6, UR14 ;  /* 0x000000060f0472a4 */ /* 0x000fe2000f8e020e */
[----:B------:R-:W1:Y:S01]  /*1760*/  I2F.RP R10, R20 ;  /* 0x00000014000a7306 */ /* 0x000e620000209400 */
[----:B------:R-:W2:Y:S01]  /*1770*/  S2R R24, SR_TID.X ;  /* 0x0000000000187919 */ /* 0x000ea20000002100 */
[----:B------:R-:W-:Y:S01]  /*1780*/  ISETP.NE.AND P2, PT, R5, RZ, PT ;  /* 0x000000ff0500720c */ /* 0x000fe20003f45270 */
[----:B------:R-:W-:Y:S01]  /*1790*/  UIMAD UR4, UR4, UR5, UR13 ;  /* 0x00000005040472a4 */ /* 0x000fe2000f8e020d */
[----:B------:R-:W3:Y:S04]  /*17a0*/  S2R R18, SR_TID.Y ;  /* 0x0000000000127919 */ /* 0x000ee80000002200 */
[----:B------:R-:W4:Y:S08]  /*17b0*/  I2F.RP R19, R16 ;  /* 0x0000001000137306 */ /* 0x000f300000209400 */
[----:B-1----:R-:W1:Y:S08]  /*17c0*/  MUFU.RCP R10, R10 ;  /* 0x0000000a000a7308 */ /* 0x002e700000001000 */
[----:B----4-:R-:W4:Y:S01]  /*17d0*/  MUFU.RCP R19, R19 ;  /* 0x0000001300137308 */ /* 0x010f220000001000 */
[----:B0-----:R-:W-:Y:S01]  /*17e0*/  IMAD R17, R0, UR4, R25 ;  /* 0x0000000400117c24 */ /* 0x001fe2000f8e0219 */
[----:B------:R-:W-:Y:S01]  /*17f0*/  UIADD3 UR4, UPT, UPT, UR15, UR9, URZ ;  /* 0x000000090f047290 */ /* 0x000fe2000fffe0ff */
[----:B-1----:R-:W-:Y:S01]  /*1800*/  IADD3 R14, PT, PT, R10, 0xffffffe, RZ ;  /* 0x0ffffffe0a0e7810 */ /* 0x002fe20007ffe0ff */
[----:B--2---:R-:W-:Y:S01]  /*1810*/  IMAD.IADD R23, R11, 0x1, R24 ;  /* 0x000000010b177824 */ /* 0x004fe200078e0218 */
[----:B------:R-:W-:Y:S01]  /*1820*/  IABS R10, R5 ;  /* 0x00000005000a7213 */ /* 0x000fe20000000000 */
[----:B------:R-:W-:-:S02]  /*1830*/  UIMAD UR4, UR4, UR6, UR14 ;  /* 0x00000006040472a4 */ /* 0x000fc4000f8e020e */
[----:B------:R0:W1:Y:S01]  /*1840*/  F2I.FTZ.U32.TRUNC.NTZ R15, R14 ;  /* 0x0000000e000f7305 */ /* 0x000062000021f000 */
[----:B---3--:R-:W-:Y:S02]  /*1850*/  IMAD R24, R17, UR8, R18 ;  /* 0x0000000811187c24 */ /* 0x008fe4000f8e0212 */
[----:B------:R-:W-:Y:S01]  /*1860*/  IMAD.MOV R10, RZ, RZ, -R10 ;  /* 0x000000ffff0a7224 */ /* 0x000fe200078e0a0a */
[----:B------:R-:W-:Y:S01]  /*1870*/  UIMAD UR4, UR4, UR5, UR13 ;  /* 0x00000005040472a4 */ /* 0x000fe2000f8e020d */
[----:B----4-:R-:W-:Y:S02]  /*1880*/  VIADD R12, R19, 0xffffffe ;  /* 0x0ffffffe130c7836 */ /* 0x010fe40000000000 */
[----:B------:R-:W-:Y:S02]  /*1890*/  IMAD R24, R24, UR7, R23 ;  /* 0x0000000718187c24 */ /* 0x000fe4000f8e0217 */
[----:B------:R2:W3:Y:S01]  /*18a0*/  F2I.FTZ.U32.TRUNC.NTZ R13, R12 ;  /* 0x0000000c000d7305 */ /* 0x0004e2000021f000 */
[----:B0-----:R-:W-:Y:S01]  /*18b0*/  MOV R14, RZ ;  /* 0x000000ff000e7202 */ /* 0x001fe20000000f00 */
[----:B------:R-:W-:Y:S01]  /*18c0*/  IMAD R25, R0, UR4, R25 ;  /* 0x0000000400197c24 */ /* 0x000fe2000f8e0219 */
[----:B------:R-:W-:-:S02]  /*18d0*/  IABS R19, R24 ;  /* 0x0000001800137213 */ /* 0x000fc40000000000 */
[----:B-1----:R-:W-:Y:S01]  /*18e0*/  IADD3 R21, PT, PT, RZ, -R15, RZ ;  /* 0x8000000fff157210 */ /* 0x002fe20007ffe0ff */
[----:B--2---:R-:W-:-:S04]  /*18f0*/  IMAD.MOV.U32 R12, RZ, RZ, RZ ;  /* 0x000000ffff0c7224 */ /* 0x004fc800078e00ff */
[----:B------:R-:W-:-:S04]  /*1900*/  IMAD R21, R21, R20, RZ ;  /* 0x0000001415157224 */ /* 0x000fc800078e02ff */
[----:B------:R-:W-:Y:S01]  /*1910*/  IMAD.HI.U32 R21, R15, R21, R14 ;  /* 0x000000150f157227 */ /* 0x000fe200078e000e */
[----:B---3--:R-:W-:Y:S02]  /*1920*/  IADD3 R17, PT, PT, RZ, -R13, RZ ;  /* 0x8000000dff117210 */ /* 0x008fe40007ffe0ff */
[----:B------:R-:W-:-:S03]  /*1930*/  IABS R15, R8 ;  /* 0x00000008000f7213 */ /* 0x000fc60000000000 */
[----:B------:R-:W-:-:S04]  /*1940*/  IMAD.HI.U32 R14, R21, R19, RZ ;  /* 0x00000013150e7227 */ /* 0x000fc800078e00ff */
[----:B------:R-:W-:Y:S02]  /*1950*/  IMAD R27, R14, R10, R19 ;  /* 0x0000000a0e1b7224 */ /* 0x000fe400078e0213 */
[----:B------:R-:W-:-:S03]  /*1960*/  IMAD R17, R17, R16, RZ ;  /* 0x0000001011117224 */ /* 0x000fc600078e02ff */
[----:B------:R-:W-:Y:S01]  /*1970*/  ISETP.GT.U32.AND P1, PT, R20, R27, PT ;  /* 0x0000001b1400720c */ /* 0x000fe20003f24070 */
[----:B------:R-:W-:Y:S01]  /*1980*/  IMAD.HI.U32 R17, R13, R17, R12 ;  /* 0x000000110d117227 */ /* 0x000fe200078e000c */
[-C--:B------:R-:W-:Y:S01]  /*1990*/  LOP3.LUT R12, R24, R5.reuse, RZ, 0x3c, !PT ;  /* 0x00000005180c7212 */ /* 0x080fe200078e3cff */
[----:B------:R-:W0:Y:S03]  /*19a0*/  I2F.RP R13, R15 ;  /* 0x0000000f000d7306 */ /* 0x000e260000209400 */
[----:B------:R-:W-:Y:S01]  /*19b0*/  ISETP.GE.AND P3, PT, R12, RZ, PT ;  /* 0x000000ff0c00720c */ /* 0x000fe20003f66270 */
[----:B------:R-:W-:Y:S01]  /*19c0*/  IMAD R12, R25, UR8, R18 ;  /* 0x00000008190c7c24 */ /* 0x000fe2000f8e0212 */
[----:B------:R-:W-:-:S03]  /*19d0*/  LOP3.LUT R18, RZ, R5, RZ, 0x33, !PT ;  /* 0x00000005ff127212 */ /* 0x000fc600078e33ff */
[----:B------:R-:W-:Y:S02]  /*19e0*/  IMAD R23, R12, UR7, R23 ;  /* 0x000000070c177c24 */ /* 0x000fe4000f8e0217 */
[----:B------:R-:W-:Y:S01]  /*19f0*/  @!P1 IADD3 R27, PT, PT, R27, -R20, RZ ;  /* 0x800000141b1b9210 */ /* 0x000fe20007ffe0ff */
[----:B------:R-:W-:-:S03]  /*1a00*/  @!P1 VIADD R14, R14, 0x1 ;  /* 0x000000010e0e9836 */ /* 0x000fc60000000000 */
[----:B------:R-:W-:Y:S01]  /*1a10*/  ISETP.GE.U32.AND P0, PT, R27, R20, PT ;  /* 0x000000141b00720c */ /* 0x000fe20003f06070 */
[----:B0-----:R-:W0:-:S12]  /*1a20*/  MUFU.RCP R13, R13 ;  /* 0x0000000d000d7308 */ /* 0x001e180000001000 */
[----:B------:R-:W-:Y:S02]  /*1a30*/  @P0 IADD3 R14, PT, PT, R14, 0x1, RZ ;  /* 0x000000010e0e0810 */ /* 0x000fe40007ffe0ff */
[----:B0-----:R-:W-:-:S03]  /*1a40*/  IADD3 R13, PT, PT, R13, 0xffffffe, RZ ;  /* 0x0ffffffe0d0d7810 */ /* 0x001fc60007ffe0ff */
[----:B------:R-:W-:-:S03]  /*1a50*/  @!P3 IMAD.MOV R14, RZ, RZ, -R14 ;  /* 0x000000ffff0eb224 */ /* 0x000fc600078e0a0e */
[----:B------:R-:W0:Y:S02]  /*1a60*/  F2I.FTZ.U32.TRUNC.NTZ R13, R13 ;  /* 0x0000000d000d7305 */ /* 0x000e24000021f000 */
[----:B------:R-:W-:Y:S02]  /*1a70*/  SEL R25, R18, R14, !P2 ;  /* 0x0000000e12197207 */ /* 0x000fe40005000000 */
[----:B------:R-:W-:Y:S02]  /*1a80*/  IABS R14, R6 ;  /* 0x00000006000e7213 */ /* 0x000fe40000000000 */
[----:B------:R-:W-:-:S03]  /*1a90*/  IABS R27, R25 ;  /* 0x00000019001b7213 */ /* 0x000fc60000000000 */
[----:B------:R-:W-:Y:S02]  /*1aa0*/  IMAD.MOV R14, RZ, RZ, -R14 ;  /* 0x000000ffff0e7224 */ /* 0x000fe400078e0a0e */
[----:B------:R-:W-:-:S04]  /*1ab0*/  IMAD.HI.U32 R12, R17, R27, RZ ;  /* 0x0000001b110c7227 */ /* 0x000fc800078e00ff */
[----:B------:R-:W-:Y:S01]  /*1ac0*/  IMAD R27, R12, R14, R27 ;  /* 0x0000000e0c1b7224 */ /* 0x000fe200078e021b */
[----:B0-----:R-:W-:-:S04]  /*1ad0*/  IADD3 R12, PT, PT, RZ, -R13, RZ ;  /* 0x8000000dff0c7210 */ /* 0x001fc80007ffe0ff */
[----:B------:R-:W-:Y:S01]  /*1ae0*/  ISETP.GT.U32.AND P1, PT, R16, R27, PT ;  /* 0x0000001b1000720c */ /* 0x000fe20003f24070 */
[----:B------:R-:W-:Y:S02]  /*1af0*/  IMAD R29, R12, R15, RZ ;  /* 0x0000000f0c1d7224 */ /* 0x000fe400078e02ff */
[----:B------:R-:W-:-:S04]  /*1b00*/  IMAD.MOV.U32 R12, RZ, RZ, RZ ;  /* 0x000000ffff0c7224 */ /* 0x000fc800078e00ff */
[----:B------:R-:W-:Y:S01]  /*1b10*/  IMAD.HI.U32 R12, R13, R29, R12 ;  /* 0x0000001d0d0c7227 */ /* 0x000fe200078e000c */
[----:B------:R-:W-:-:S04]  /*1b20*/  IABS R13, R8 ;  /* 0x00000008000d7213 */ /* 0x000fc80000000000 */
[----:B------:R-:W-:Y:S01]  /*1b30*/  IADD3 R28, PT, PT, RZ, -R13, RZ ;  /* 0x8000000dff1c7210 */ /* 0x000fe20007ffe0ff */
[----:B------:R-:W-:Y:S01]  /*1b40*/  IMAD.HI.U32 R13, R12, R19, RZ ;  /* 0x000000130c0d7227 */ /* 0x000fe200078e00ff */
[----:B------:R-:W-:-:S03]  /*1b50*/  @!P1 IADD3 R27, PT, PT, R27, -R16, RZ ;  /* 0x800000101b1b9210 */ /* 0x000fc60007ffe0ff */
[----:B------:R-:W-:Y:S01]  /*1b60*/  IMAD R26, R13, R28, R19 ;  /* 0x0000001c0d1a7224 */ /* 0x000fe200078e0213 */
[----:B------:R-:W-:Y:S02]  /*1b70*/  LOP3.LUT R19, R24, R8, RZ, 0x3c, !PT ;  /* 0x0000000818137212 */ /* 0x000fe400078e3cff */
[----:B------:R-:W-:Y:S02]  /*1b80*/  ISETP.GT.U32.AND P3, PT, R16, R27, PT ;  /* 0x0000001b1000720c */ /* 0x000fe40003f64070 */
[----:B------:R-:W-:Y:S02]  /*1b90*/  ISETP.GT.U32.AND P4, PT, R15, R26, PT ;  /* 0x0000001a0f00720c */ /* 0x000fe40003f84070 */
[----:B------:R-:W-:Y:S02]  /*1ba0*/  ISETP.GE.AND P1, PT, R19, RZ, PT ;  /* 0x000000ff1300720c */ /* 0x000fe40003f26270 */
[----:B------:R-:W-:-:S07]  /*1bb0*/  LOP3.LUT R19, RZ, R8, RZ, 0x33, !PT ;  /* 0x00000008ff137212 */ /* 0x000fce00078e33ff */
[----:B------:R-:W-:Y:S02]  /*1bc0*/  @!P3 IMAD.IADD R27, R27, 0x1, -R16 ;  /* 0x000000011b1bb824 */ /* 0x000fe400078e0a10 */
[----:B------:R-:W-:Y:S02]  /*1bd0*/  @!P4 IMAD.IADD R26, R26, 0x1, -R15 ;  /* 0x000000011a1ac824 */ /* 0x000fe400078e0a0f */
[----:B------:R-:W-:Y:S01]  /*1be0*/  @!P4 VIADD R13, R13, 0x1 ;  /* 0x000000010d0dc836 */ /* 0x000fe20000000000 */
[----:B------:R-:W-:Y:S01]  /*1bf0*/  ISETP.GE.AND P4, PT, R25, RZ, PT ;  /* 0x000000ff1900720c */ /* 0x000fe20003f86270 */
[----:B------:R-:W-:Y:S01]  /*1c00*/  IMAD.MOV R25, RZ, RZ, -R25 ;  /* 0x000000ffff197224 */ /* 0x000fe200078e0a19 */
[----:B------:R-:W-:Y:S02]  /*1c10*/  ISETP.GE.U32.AND P0, PT, R26, R15, PT ;  /* 0x0000000f1a00720c */ /* 0x000fe40003f06070 */
[----:B------:R-:W-:Y:S01]  /*1c20*/  LOP3.LUT R26, RZ, R6, RZ, 0x33, !PT ;  /* 0x00000006ff1a7212 */ /* 0x000fe200078e33ff */
[----:B------:R-:W-:-:S08]  /*1c30*/  IMAD R25, R5, R25, R24 ;  /* 0x0000001905197224 */ /* 0x000fd000078e0218 */
[----:B------:R-:W-:Y:S02]  /*1c40*/  @!P4 IMAD.MOV R27, RZ, RZ, -R27 ;  /* 0x000000ffff1bc224 */ /* 0x000fe400078e0a1b */
[----:B------:R-:W-:Y:S02]  /*1c50*/  @P0 IADD3 R13, PT, PT, R13, 0x1, RZ ;  /* 0x000000010d0d0810 */ /* 0x000fe40007ffe0ff */
[----:B------:R-:W-:Y:S02]  /*1c60*/  ISETP.NE.AND P0, PT, R8, RZ, PT ;  /* 0x000000ff0800720c */ /* 0x000fe40003f05270 */
[----:B------:R-:W-:Y:S02]  /*1c70*/  @!P1 IADD3 R13, PT, PT, -R13, RZ, RZ ;  /* 0x000000ff0d0d9210 */ /* 0x000fe40007ffe1ff */
[----:B------:R-:W-:Y:S02]  /*1c80*/  ISETP.NE.AND P1, PT, R6, RZ, PT ;  /* 0x000000ff0600720c */ /* 0x000fe40003f25270 */
[----:B------:R-:W-:-:S02]  /*1c90*/  SEL R13, R19, R13, !P0 ;  /* 0x0000000d130d7207 */ /* 0x000fc40004000000 */
[----:B------:R-:W-:-:S03]  /*1ca0*/  SEL R27, R26, R27, !P1 ;  /* 0x0000001b1a1b7207 */ /* 0x000fc60004800000 */
[----:B------:R-:W-:-:S05]  /*1cb0*/  IMAD R13, R13, R3, R3 ;  /* 0x000000030d0d7224 */ /* 0x000fca00078e0203 */
[----:B------:R-:W-:-:S05]  /*1cc0*/  IADD3 R13, PT, PT, R27, R13, RZ ;  /* 0x0000000d1b0d7210 */ /* 0x000fca0007ffe0ff */
[----:B------:R-:W-:-:S05]  /*1cd0*/  IMAD R13, R13, R2, R2 ;  /* 0x000000020d0d7224 */ /* 0x000fca00078e0202 */
[----:B------:R-:W-:Y:S02]  /*1ce0*/  IADD3 R25, PT, PT, R25, 0x1, R13 ;  /* 0x0000000119197810 */ /* 0x000fe40007ffe00d */
[----:B------:R-:W-:-:S05]  /*1cf0*/  IABS R13, R23 ;  /* 0x00000017000d7213 */ /* 0x000fca0000000000 */
[----:B------:R-:W-:-:S04]  /*1d00*/  IMAD.HI.U32 R27, R21, R13, RZ ;  /* 0x0000000d151b7227 */ /* 0x000fc800078e00ff */
[----:B------:R-:W-:Y:S01]  /*1d10*/  IMAD R29, R27, R10, R13 ;  /* 0x0000000a1b1d7224 */ /* 0x000fe200078e020d */
[----:B------:R-:W-:-:S04]  /*1d20*/  LOP3.LUT R10, R23, R5, RZ, 0x3c, !PT ;  /* 0x00000005170a7212 */ /* 0x000fc800078e3cff */
[----:B------:R-:W-:Y:S02]  /*1d30*/  ISETP.GT.U32.AND P4, PT, R20, R29, PT ;  /* 0x0000001d1400720c */ /* 0x000fe40003f84070 */
[----:B------:R-:W-:-:S11]  /*1d40*/  ISETP.GE.AND P5, PT, R10, RZ, PT ;  /* 0x000000ff0a00720c */ /* 0x000fd60003fa6270 */
[----:B------:R-:W-:Y:S01]  /*1d50*/  @!P4 IADD3 R29, PT, PT, R29, -R20, RZ ;  /* 0x800000141d1dc210 */ /* 0x000fe20007ffe0ff */
[----:B------:R-:W-:-:S03]  /*1d60*/  @!P4 VIADD R27, R27, 0x1 ;  /* 0x000000011b1bc836 */ /* 0x000fc60000000000 */
[----:B------:R-:W-:-:S13]  /*1d70*/  ISETP.GE.U32.AND P3, PT, R29, R20, PT ;  /* 0x000000141d00720c */ /* 0x000fda0003f66070 */
[----:B------:R-:W-:-:S05]  /*1d80*/  @P3 IADD3 R27, PT, PT, R27, 0x1, RZ ;  /* 0x000000011b1b3810 */ /* 0x000fca0007ffe0ff */
[----:B------:R-:W-:-:S05]  /*1d90*/  @!P5 IMAD.MOV R27, RZ, RZ, -R27 ;  /* 0x000000ffff1bd224 */ /* 0x000fca00078e0a1b */
[----:B------:R-:W-:-:S04]  /*1da0*/  SEL R10, R18, R27, !P2 ;  /* 0x0000001b120a7207 */ /* 0x000fc80005000000 */
[----:B------:R-:W-:-:S05]  /*1db0*/  IABS R18, R10 ;  /* 0x0000000a00127213 */ /* 0x000fca0000000000 */
[----:B------:R-:W-:-:S04]  /*1dc0*/  IMAD.HI.U32 R17, R17, R18, RZ ;  /* 0x0000001211117227 */ /* 0x000fc800078e00ff */
[----:B------:R-:W-:Y:S02]  /*1dd0*/  IMAD R17, R17, R14, R18 ;  /* 0x0000000e11117224 */ /* 0x000fe400078e0212 */
[----:B------:R-:W-:Y:S01]  /*1de0*/  IMAD.HI.U32 R14, R12, R13, RZ ;  /* 0x0000000d0c0e7227 */ /* 0x000fe200078e00ff */
[----:B------:R-:W-:Y:S02]  /*1df0*/  LOP3.LUT R12, R23, R8, RZ, 0x3c, !PT ;  /* 0x00000008170c7212 */ /* 0x000fe400078e3cff */
[----:B------:R-:W-:Y:S01]  /*1e00*/  ISETP.GT.U32.AND P4, PT, R16, R17, PT ;  /* 0x000000111000720c */ /* 0x000fe20003f84070 */
[----:B------:R-:W-:-:S05]  /*1e10*/  IMAD R28, R14, R28, R13 ;  /* 0x0000001c0e1c7224 */ /* 0x000fca00078e020d */
[----:B------:R-:W-:-:S07]  /*1e20*/  ISETP.GT.U32.AND P2, PT, R15, R28, PT ;  /* 0x0000001c0f00720c */ /* 0x000fce0003f44070 */
[----:B------:R-:W-:Y:S01]  /*1e30*/  @!P4 IMAD.IADD R17, R17, 0x1, -R16 ;  /* 0x000000011111c824 */ /* 0x000fe200078e0a10 */
[----:B------:R-:W-:Y:S02]  /*1e40*/  ISETP.GE.AND P4, PT, R12, RZ, PT ;  /* 0x000000ff0c00720c */ /* 0x000fe40003f86270 */
[----:B------:R-:W0:Y:S02]  /*1e50*/  LDC.64 R12, c[0x0][0x380] ;  /* 0x0000e000ff0c7b82 */ /* 0x000e240000000a00 */
[----:B------:R-:W-:Y:S02]  /*1e60*/  ISETP.GT.U32.AND P5, PT, R16, R17, PT ;  /* 0x000000111000720c */ /* 0x000fe40003fa4070 */
[-C--:B------:R-:W-:Y:S02]  /*1e70*/  @!P2 IADD3 R28, PT, PT, R28, -R15.reuse, RZ ;  /* 0x8000000f1c1ca210 */ /* 0x080fe40007ffe0ff */
[----:B------:R-:W-:Y:S02]  /*1e80*/  @!P2 IADD3 R14, PT, PT, R14, 0x1, RZ ;  /* 0x000000010e0ea810 */ /* 0x000fe40007ffe0ff */
[----:B------:R-:W-:-:S02]  /*1e90*/  ISETP.GE.U32.AND P3, PT, R28, R15, PT ;  /* 0x0000000f1c00720c */ /* 0x000fc40003f66070 */
[----:B------:R-:W-:-:S05]  /*1ea0*/  ISETP.GE.AND P2, PT, R10, RZ, PT ;  /* 0x000000ff0a00720c */ /* 0x000fca0003f46270 */
[----:B------:R-:W-:-:S06]  /*1eb0*/  @!P5 IADD3 R17, PT, PT, R17, -R16, RZ ;  /* 0x800000101111d210 */ /* 0x000fcc0007ffe0ff */
[----:B------:R-:W-:Y:S02]  /*1ec0*/  @P3 VIADD R14, R14, 0x1 ;  /* 0x000000010e0e3836 */ /* 0x000fe40000000000 */
[----:B------:R-:W-:Y:S02]  /*1ed0*/  @!P2 IADD3 R17, PT, PT, -R17, RZ, RZ ;  /* 0x000000ff1111a210 */ /* 0x000fe40007ffe1ff */
[----:B------:R-:W-:Y:S02]  /*1ee0*/  @!P4 IMAD.MOV R14, RZ, RZ, -R14 ;  /* 0x000000ffff0ec224 */ /* 0x000fe400078e0a0e */
[----:B------:R-:W-:Y:S01]  /*1ef0*/  SEL R27, R26, R17, !P1 ;  /* 0x000000111a1b7207 */ /* 0x000fe20004800000 */
[----:B0-----:R-:W-:Y:S02]  /*1f00*/  IMAD.WIDE R16, R25, 0x8, R12 ;  /* 0x0000000819107825 */ /* 0x001fe400078e020c */
[----:B------:R-:W-:-:S03]  /*1f10*/  SEL R14, R19, R14, !P0 ;  /* 0x0000000e130e7207 */ /* 0x000fc60004000000 */
[----:B------:R-:W2:Y:S02]  /*1f20*/  LDG.E.64 R18, desc[UR10][R16.64+-0x8] ;  /* 0xfffff80a10127981 */ /* 0x000ea4000c1e1b00 */
[----:B------:R-:W-:-:S04]  /*1f30*/  IMAD R14, R14, R3, R3 ;  /* 0x000000030e0e7224 */ /* 0x000fc800078e0203 */
[----:B------:R-:W-:Y:S02]  /*1f40*/  IMAD.IADD R27, R27, 0x1, R14 ;  /* 0x000000011b1b7824 */ /* 0x000fe400078e020e */
[----:B------:R-:W2:Y:S01]  /*1f50*/  LDG.E.64 R14, desc[UR10][R16.64+0x8] ;  /* 0x0000080a100e7981 */ /* 0x000ea2000c1e1b00 */
[----:B------:R-:W-:Y:S01]  /*1f60*/  IMAD.WIDE R28, R2, 0x8, R16 ;  /* 0x00000008021c7825 */ /* 0x000fe200078e0210 */
[----:B--2---:R-:W-:-:S04]  /*1f70*/  DADD R18, R14, R18 ;  /* 0x000000000e127229 */ /* 0x004fc80000000012 */
[----:B------:R-:W2:Y:S04]  /*1f80*/  LDG.E.64 R14, desc[UR10][R28.64] ;  /* 0x0000000a1c0e7981 */ /* 0x000ea8000c1e1b00 */
[----:B--2---:R-:W-:Y:S01]  /*1f90*/  DADD R14, R18, R14 ;  /* 0x00000000120e7229 */ /* 0x004fe2000000000e */
[----:B------:R-:W-:-:S05]  /*1fa0*/  IADD3 R19, PT, PT, R25, -R2, RZ ;  /* 0x8000000219137210 */ /* 0x000fca0007ffe0ff */
[----:B------:R-:W-:-:S05]  /*1fb0*/  IMAD.WIDE R28, R19, 0x8, R12 ;  /* 0x00000008131c7825 */ /* 0x000fca00078e020c */
[----:B------:R0:W2:Y:S02]  /*1fc0*/  LDG.E.64 R18, desc[UR10][R28.64] ;  /* 0x0000000a1c127981 */ /* 0x0000a4000c1e1b00 */
[----:B0-----:R-:W-:-:S05]  /*1fd0*/  IMAD.WIDE R28, R9, 0x8, R16 ;  /* 0x00000008091c7825 */ /* 0x001fca00078e0210 */
[----:B------:R-:W3:Y:S01]  /*1fe0*/  LDG.E.64 R16, desc[UR10][R28.64] ;  /* 0x0000000a1c107981 */ /* 0x000ee2000c1e1b00 */
[----:B--2---:R-:W-:Y:S01]  /*1ff0*/  DADD R18, R14, R18 ;  /* 0x000000000e127229 */ /* 0x004fe20000000012 */
[----:B------:R-:W-:-:S04]  /*2000*/  IMAD.IADD R15, R25, 0x1, -R9 ;  /* 0x00000001190f7824 */ /* 0x000fc800078e0a09 */
[----:B------:R-:W-:-:S06]  /*2010*/  IMAD.WIDE R14, R15, 0x8, R12 ;  /* 0x000000080f0e7825 */ /* 0x000fcc00078e020c */
[----:B------:R-:W2:Y:S01]  /*2020*/  LDG.E.64 R14, desc[UR10][R14.64] ;  /* 0x0000000a0e0e7981 */ /* 0x000ea2000c1e1b00 */
[----:B---3--:R-:W-:Y:S01]  /*2030*/  DADD R18, R18, R16 ;  /* 0x0000000012127229 */ /* 0x008fe20000000010 */
[----:B------:R-:W0:Y:S01]  /*2040*/  LDC.64 R16, c[0x0][0x388] ;  /* 0x0000e200ff107b82 */ /* 0x000e220000000a00 */
[----:B------:R-:W-:-:S05]  /*2050*/  IADD3 R10, PT, PT, -R10, RZ, RZ ;  /* 0x000000ff0a0a7210 */ /* 0x000fca0007ffe1ff */
[----:B------:R-:W-:Y:S02]  /*2060*/  IMAD R26, R5, R10, R23 ;  /* 0x0000000a051a7224 */ /* 0x000fe400078e0217 */
[----:B------:R-:W-:Y:S01]  /*2070*/  IMAD R10, R27, R2, R2 ;  /* 0x000000021b0a7224 */ /* 0x000fe200078e0202 */
[----:B------:R-:W-:Y:S01]  /*2080*/  UMOV UR16, 0x55555555 ;  /* 0x5555555500107882 */ /* 0x000fe20000000000 */
[----:B------:R-:W-:-:S03]  /*2090*/  UMOV UR17, 0x3fc55555 ;  /* 0x3fc5555500117882 */ /* 0x000fc60000000000 */
[----:B------:R-:W-:-:S05]  /*20a0*/  IADD3 R10, PT, PT, R26, 0x1, R10 ;  /* 0x000000011a0a7810 */ /* 0x000fca0007ffe00a */
[----:B------:R-:W-:Y:S01]  /*20b0*/  IMAD.WIDE R26, R10, 0x8, R12 ;  /* 0x000000080a1a7825 */ /* 0x000fe200078e020c */
[----:B--2---:R-:W-:-:S08]  /*20c0*/  DADD R18, R18, R14 ;  /* 0x0000000012127229 */ /* 0x004fd0000000000e */
[----:B------:R-:W-:Y:S01]  /*20d0*/  DMUL R28, R18, UR16 ;  /* 0x00000010121c7c28 */ /* 0x000fe20008000000 */
[----:B0-----:R-:W-:-:S06]  /*20e0*/  IMAD.WIDE R18, R25, 0x8, R16 ;  /* 0x0000000819127825 */ /* 0x001fcc00078e0210 */
[----:B------:R0:W-:Y:S04]  /*20f0*/  STG.E.64 desc[UR10][R18.64], R28 ;  /* 0x0000001c12007986 */ /* 0x0001e8000c101b0a */
[----:B------:R-:W2:Y:S04]  /*2100*/  LDG.E.64 R14, desc[UR10][R26.64+-0x8] ;  /* 0xfffff80a1a0e7981 */ /* 0x000ea8000c1e1b00 */
[----:B0-----:R-:W2:Y:S01]  /*2110*/  LDG.E.64 R18, desc[UR10][R26.64+0x8] ;  /* 0x0000080a1a127981 */ /* 0x001ea2000c1e1b00 */
[----:B------:R-:W-:Y:S01]  /*2120*/  IMAD.WIDE R28, R2, 0x8, R26 ;  /* 0x00000008021c7825 */ /* 0x000fe200078e021a */
[----:B--2---:R-:W-:-:S04]  /*2130*/  DADD R14, R18, R14 ;  /* 0x00000000120e7229 */ /* 0x004fc8000000000e */
[----:B------:R-:W2:Y:S04]  /*2140*/  LDG.E.64 R18, desc[UR10][R28.64] ;  /* 0x0000000a1c127981 */ /* 0x000ea8000c1e1b00 */
[----:B--2---:R-:W-:Y:S01]  /*2150*/  DADD R18, R14, R18 ;  /* 0x000000000e127229 */ /* 0x004fe20000000012 */
[----:B------:R-:W-:-:S04]  /*2160*/  IMAD.IADD R15, R10, 0x1, -R2 ;  /* 0x000000010a0f7824 */ /* 0x000fc800078e0a02 */
[----:B------:R-:W-:-:S06]  /*2170*/  IMAD.WIDE R14, R15, 0x8, R12 ;  /* 0x000000080f0e7825 */ /* 0x000fcc00078e020c */
[----:B------:R-:W2:Y:S01]  /*2180*/  LDG.E.64 R14, desc[UR10][R14.64] ;  /* 0x0000000a0e0e7981 */ /* 0x000ea2000c1e1b00 */
[----:B------:R-:W-:-:S05]  /*2190*/  IADD3 R25, PT, PT, -R9, R10, RZ ;  /* 0x0000000a09197210 */ /* 0x000fca0007ffe1ff */
[----:B------:R-:W-:-:S06]  /*21a0*/  IMAD.WIDE R12, R25, 0x8, R12 ;  /* 0x00000008190c7825 */ /* 0x000fcc00078e020c */
[----:B------:R-:W3:Y:S01]  /*21b0*/  LDG.E.64 R12, desc[UR10][R12.64] ;  /* 0x0000000a0c0c7981 */ /* 0x000ee2000c1e1b00 */
[----:B--2---:R-:W-:Y:S01]  /*21c0*/  DADD R14, R18, R14 ;  /* 0x00000000120e7229 */ /* 0x004fe2000000000e */
[----:B------:R-:W-:-:S06]  /*21d0*/  IMAD.WIDE R18, R9, 0x8, R26 ;  /* 0x0000000809127825 */ /* 0x000fcc00078e021a */
[----:B------:R-:W2:Y:S01]  /*21e0*/  LDG.E.64 R18, desc[UR10][R18.64] ;  /* 0x0000000a12127981 */ /* 0x000ea2000c1e1b00 */
[----:B------:R-:W-:Y:S02]  /*21f0*/  IMAD R25, R0, UR8, RZ ;  /* 0x0000000800197c24 */ /* 0x000fe4000f8e02ff */
[----:B------:R-:W-:Y:S01]  /*2200*/  IMAD.WIDE R16, R10, 0x8, R16 ;  /* 0x000000080a107825 */ /* 0x000fe200078e0210 */
[----:B------:R-:W-:-:S03]  /*2210*/  LOP3.LUT R10, R22, 0x7ffffffe, RZ, 0xc0, !PT ;  /* 0x7ffffffe160a7812 */ /* 0x000fc600078ec0ff */
[----:B------:R-:W-:Y:S01]  /*2220*/  IMAD R25, R25, UR7, RZ ;  /* 0x0000000719197c24 */ /* 0x000fe2000f8e02ff */
[----:B--2---:R-:W-:-:S08]  /*2230*/  DADD R26, R14, R18 ;  /* 0x000000000e1a7229 */ /* 0x004fd00000000012 */
[----:B---3--:R-:W-:Y:S01]  /*2240*/  DADD R26, R26, R12 ;  /* 0x000000001a1a7229 */ /* 0x008fe2000000000c */
[----:B------:R-:W-:-:S07]  /*2250*/  IMAD R14, R25, UR9, RZ ;  /* 0x00000009190e7c24 */ /* 0x000fce000f8e02ff */
[----:B------:R-:W-:Y:S01]  /*2260*/  DMUL R26, R26, UR16 ;  /* 0x000000101a1a7c28 */ /* 0x000fe20008000000 */
[----:B------:R-:W-:-:S06]  /*2270*/  IADD3 R25, PT, PT, -R10, 0x2, RZ ;  /* 0x000000020a197810 */ /* 0x000fcc0007ffe1ff */
[----:B------:R0:W-:Y:S01]  /*2280*/  STG.E.64 desc[UR10][R16.64], R26 ;  /* 0x0000001a10007986 */ /* 0x0001e2000c101b0a */
[----:B------:R-:W-:Y:S01]  /*2290*/  ISETP.NE.AND P0, PT, R25, RZ, PT ;  /* 0x000000ff1900720c */ /* 0x000fe20003f05270 */
[----:B------:R-:W-:-:S04]  /*22a0*/  IMAD R14, R14, UR6, RZ ;  /* 0x000000060e0e7c24 */ /* 0x000fc8000f8e02ff */
[----:B------:R-:W-:-:S04]  /*22b0*/  IMAD R22, R14, UR5, RZ ;  /* 0x000000050e167c24 */ /* 0x000fc8000f8e02ff */
[C---:B------:R-:W-:Y:S01]  /*22c0*/  IMAD R12, R22.reuse, 0x2, R24 ;  /* 0x00000002160c7824 */ /* 0x040fe200078e0218 */
[----:B------:R-:W-:-:S03]  /*22d0*/  LEA R24, R22, R23, 0x1 ;  /* 0x0000001716187211 */ /* 0x000fc600078e08ff */
[----:B0-----:R-:W-:Y:S05]  /*22e0*/  @!P0 BRA `(.L_x_18) ;  /* 0x0000000800c08947 */ /* 0x001fea0003800000 */
[----:B------:R-:W-:-:S07]  /*22f0*/  IMAD.MOV.U32 R23, RZ, RZ, R12 ;  /* 0x000000ffff177224 */ /* 0x000fce00078e000c */
.L_x_19:
[-C--:B------:R-:W-:Y:S02]  /*2300*/  IABS R16, R5.reuse ;  /* 0x0000000500107213 */ /* 0x080fe40000000000 */
[----:B------:R-:W-:Y:S02]  /*2310*/  IABS R13, R5 ;  /* 0x00000005000d7213 */ /* 0x000fe40000000000 */
[----:B0-----:R-:W0:Y:S01]  /*2320*/  I2F.RP R14, R16 ;  /* 0x00000010000e7306 */ /* 0x001e220000209400 */
[----:B------:R-:W-:Y:S02]  /*2330*/  IABS R15, R6 ;  /* 0x00000006000f7213 */ /* 0x000fe40000000000 */
[----:B------:R-:W-:Y:S01]  /*2340*/  IMAD.MOV R18, RZ, RZ, -R13 ;  /* 0x000000ffff127224 */ /* 0x000fe200078e0a0d */
[----:B------:R-:W-:Y:S02]  /*2350*/  IABS R12, R23 ;  /* 0x00000017000c7213 */ /* 0x000fe40000000000 */
[----:B------:R-:W-:-:S03]  /*2360*/  MOV R13, R15 ;  /* 0x0000000f000d7202 */ /* 0x000fc60000000f00 */
[----:B------:R-:W-:Y:S01]  /*2370*/  IMAD.HI.U32 R15, R21, R12, RZ ;  /* 0x0000000c150f7227 */ /* 0x000fe200078e00ff */
[----:B------:R-:W1:Y:S03]  /*2380*/  I2F.RP R26, R13 ;  /* 0x0000000d001a7306 */ /* 0x000e660000209400 */
[----:B------:R-:W-:-:S05]  /*2390*/  IMAD R19, R15, R18, R12 ;  /* 0x000000120f137224 */ /* 0x000fca00078e020c */
[----:B0-----:R-:W0:Y:S01]  /*23a0*/  MUFU.RCP R14, R14 ;  /* 0x0000000e000e7308 */ /* 0x001e220000001000 */
[----:B------:R-:W-:-:S07]  /*23b0*/  ISETP.GT.U32.AND P4, PT, R20, R19, PT ;  /* 0x000000131400720c */ /* 0x000fce0003f84070 */
[----:B-1----:R-:W-:Y:S06]  /*23c0*/  MUFU.RCP R26, R26 ;  /* 0x0000001a001a7308 */ /* 0x002fec0000001000 */
[----:B------:R-:W-:Y:S02]  /*23d0*/  @!P4 IMAD.IADD R19, R19, 0x1, -R16 ;  /* 0x000000011313c824 */ /* 0x000fe400078e0a10 */
[----:B------:R-:W-:Y:S01]  /*23e0*/  @!P4 VIADD R15, R15, 0x1 ;  /* 0x000000010f0fc836 */ /* 0x000fe20000000000 */
[----:B0-----:R-:W-:Y:S02]  /*23f0*/  IADD3 R2, PT, PT, R14, 0xffffffe, RZ ;  /* 0x0ffffffe0e027810 */ /* 0x001fe40007ffe0ff */
[----:B------:R-:W-:-:S02]  /*2400*/  IABS R14, R24 ;  /* 0x00000018000e7213 */ /* 0x000fc40000000000 */
[----:B------:R0:W1:Y:S01]  /*2410*/  F2I.FTZ.U32.TRUNC.NTZ R3, R2 ;  /* 0x0000000200037305 */ /* 0x000062000021f000 */
[----:B------:R-:W-:Y:S02]  /*2420*/  ISETP.GE.U32.AND P3, PT, R19, R20, PT ;  /* 0x000000141300720c */ /* 0x000fe40003f66070 */
[----:B------:R-:W-:Y:S02]  /*2430*/  MOV R20, R16 ;  /* 0x0000001000147202 */ /* 0x000fe40000000f00 */
[----:B------:R-:W-:Y:S01]  /*2440*/  ISETP.NE.AND P4, PT, R5, RZ, PT ;  /* 0x000000ff0500720c */ /* 0x000fe20003f85270 */
[----:B0-----:R-:W-:-:S08]  /*2450*/  HFMA2 R2, -RZ, RZ, 0, 0 ;  /* 0x00000000ff027431 */ /* 0x001fd000000001ff */
[----:B------:R-:W-:Y:S02]  /*2460*/  @P3 VIADD R15, R15, 0x1 ;  /* 0x000000010f0f3836 */ /* 0x000fe40000000000 */
[----:B-1----:R-:W-:-:S04]  /*2470*/  IMAD.MOV R21, RZ, RZ, -R3 ;  /* 0x000000ffff157224 */ /* 0x002fc800078e0a03 */
[----:B------:R-:W-:-:S04]  /*2480*/  IMAD R21, R21, R16, RZ ;  /* 0x0000001015157224 */ /* 0x000fc800078e02ff */
[----:B------:R-:W-:Y:S01]  /*2490*/  IMAD.HI.U32 R21, R3, R21, R2 ;  /* 0x0000001503157227 */ /* 0x000fe200078e0002 */
[----:B------:R-:W-:-:S03]  /*24a0*/  LOP3.LUT R2, R23, R5, RZ, 0x3c, !PT ;  /* 0x0000000517027212 */ /* 0x000fc600078e3cff */
[----:B------:R-:W-:Y:S01]  /*24b0*/  VIADD R3, R26, 0xffffffe ;  /* 0x0ffffffe1a037836 */ /* 0x000fe20000000000 */
[----:B------:R-:W-:Y:S01]  /*24c0*/  ISETP.GE.AND P1, PT, R2, RZ, PT ;  /* 0x000000ff0200720c */ /* 0x000fe20003f26270 */
[----:B------:R-:W-:Y:S01]  /*24d0*/  IMAD.HI.U32 R17, R21, R14, RZ ;  /* 0x0000000e15117227 */ /* 0x000fe200078e00ff */
[----:B------:R-:W-:-:S03]  /*24e0*/  LOP3.LUT R2, R24, R5, RZ, 0x3c, !PT ;  /* 0x0000000518027212 */ /* 0x000fc600078e3cff */
[----:B------:R-:W-:Y:S01]  /*24f0*/  IMAD R19, R17, R18, R14 ;  /* 0x0000001211137224 */ /* 0x000fe200078e020e */
[----:B------:R-:W0:Y:S01]  /*2500*/  F2I.FTZ.U32.TRUNC.NTZ R3, R3 ;  /* 0x0000000300037305 */ /* 0x000e22000021f000 */
[----:B------:R-:W-:-:S03]  /*2510*/  ISETP.GE.AND P3, PT, R2, RZ, PT ;  /* 0x000000ff0200720c */ /* 0x000fc60003f66270 */
[----:B------:R-:W-:-:S03]  /*2520*/  ISETP.GT.U32.AND P2, PT, R20, R19, PT ;  /* 0x000000131400720c */ /* 0x000fc60003f44070 */
[----:B------:R-:W-:-:S10]  /*2530*/  @!P1 IADD3 R15, PT, PT, -R15, RZ, RZ ;  /* 0x000000ff0f0f9210 */ /* 0x000fd40007ffe1ff */
[----:B------:R-:W-:Y:S01]  /*2540*/  @!P2 IADD3 R19, PT, PT, R19, -R16, RZ ;  /* 0x800000101313a210 */ /* 0x000fe20007ffe0ff */
[----:B------:R-:W-:Y:S01]  /*2550*/  @!P2 VIADD R17, R17, 0x1 ;  /* 0x000000011111a836 */ /* 0x000fe20000000000 */
[----:B0-----:R-:W-:Y:S02]  /*2560*/  IADD3 R16, PT, PT, RZ, -R3, RZ ;  /* 0x80000003ff107210 */ /* 0x001fe40007ffe0ff */
[----:B------:R-:W-:Y:S02]  /*2570*/  ISETP.GE.U32.AND P0, PT, R19, R20, PT ;  /* 0x000000141300720c */ /* 0x000fe40003f06070 */
[----:B------:R-:W-:Y:S02]  /*2580*/  MOV R2, R16 ;  /* 0x0000001000027202 */ /* 0x000fe40000000f00 */
[----:B------:R-:W-:-:S03]  /*2590*/  LOP3.LUT R16, RZ, R5, RZ, 0x33, !PT ;  /* 0x00000005ff107212 */ /* 0x000fc600078e33ff */
[----:B------:R-:W-:Y:S02]  /*25a0*/  IMAD R19, R2, R13, RZ ;  /* 0x0000000d02137224 */ /* 0x000fe400078e02ff */
[----:B------:R-:W-:Y:S01]  /*25b0*/  HFMA2 R2, -RZ, RZ, 0, 0 ;  /* 0x00000000ff027431 */ /* 0x000fe200000001ff */
[----:B------:R-:W-:-:S03]  /*25c0*/  SEL R15, R16, R15, !P4 ;  /* 0x0000000f100f7207 */ /* 0x000fc60006000000 */
[----:B------:R-:W-:-:S04]  /*25d0*/  @P0 VIADD R17, R17, 0x1 ;  /* 0x0000000111110836 */ /* 0x000fc80000000000 */
[----:B------:R-:W-:Y:S02]  /*25e0*/  @!P3 IMAD.MOV R17, RZ, RZ, -R17 ;  /* 0x000000ffff11b224 */ /* 0x000fe400078e0a11 */
[----:B------:R-:W-:Y:S01]  /*25f0*/  IMAD.HI.U32 R2, R3, R19, R2 ;  /* 0x0000001303027227 */ /* 0x000fe200078e0002 */
[----:B------:R-:W-:Y:S02]  /*2600*/  IABS R3, R6 ;  /* 0x0000000600037213 */ /* 0x000fe40000000000 */
[----:B------:R-:W-:Y:S02]  /*2610*/  IABS R19, R15 ;  /* 0x0000000f00137213 */ /* 0x000fe40000000000 */
[----:B------:R-:W-:Y:S02]  /*2620*/  SEL R16, R16, R17, !P4 ;  /* 0x0000001110107207 */ /* 0x000fe40006000000 */
[----:B------:R-:W-:Y:S01]  /*2630*/  IABS R17, R8 ;  /* 0x0000000800117213 */ /* 0x000fe20000000000 */
[----:B------:R-:W-:Y:S01]  /*2640*/  IMAD.HI.U32 R18, R2, R19, RZ ;  /* 0x0000001302127227 */ /* 0x000fe200078e00ff */
[----:B------:R-:W-:-:S02]  /*2650*/  IADD3 R3, PT, PT, RZ, -R3, RZ ;  /* 0x80000003ff037210 */ /* 0x000fc40007ffe0ff */
[----:B------:R-:W0:Y:S01]  /*2660*/  I2F.RP R26, R17 ;  /* 0x00000011001a7306 */ /* 0x000e220000209400 */
[----:B------:R-:W-:Y:S02]  /*2670*/  ISETP.GE.AND P3, PT, R16, RZ, PT ;  /* 0x000000ff1000720c */ /* 0x000fe40003f66270 */
[----:B------:R-:W-:Y:S01]  /*2680*/  IMAD R18, R18, R3, R19 ;  /* 0x0000000312127224 */ /* 0x000fe200078e0213 */
[----:B------:R-:W-:Y:S01]  /*2690*/  IABS R19, R16 ;  /* 0x0000001000137213 */ /* 0x000fe20000000000 */
[----:B------:R-:W-:-:S03]  /*26a0*/  IMAD.MOV R16, RZ, RZ, -R16 ;  /* 0x000000ffff107224 */ /* 0x000fc600078e0a10 */
[----:B------:R-:W-:Y:S01]  /*26b0*/  ISETP.GT.U32.AND P0, PT, R13, R18, PT ;  /* 0x000000120d00720c */ /* 0x000fe20003f04070 */
[----:B------:R-:W-:-:S04]  /*26c0*/  IMAD.HI.U32 R2, R2, R19, RZ ;  /* 0x0000001302027227 */ /* 0x000fc800078e00ff */
[----:B------:R-:W-:Y:S01]  /*26d0*/  IMAD R2, R2, R3, R19 ;  /* 0x0000000302027224 */ /* 0x000fe200078e0213 */
[----:B0-----:R-:W0:Y:S01]  /*26e0*/  MUFU.RCP R26, R26 ;  /* 0x0000001a001a7308 */ /* 0x001e220000001000 */
[----:B------:R-:W-:-:S03]  /*26f0*/  IMAD R16, R5, R16, R24 ;  /* 0x0000001005107224 */ /* 0x000fc600078e0218 */
[----:B------:R-:W-:-:S03]  /*2700*/  ISETP.GT.U32.AND P1, PT, R13, R2, PT ;  /* 0x000000020d00720c */ /* 0x000fc60003f24070 */
[----:B------:R-:W-:-:S05]  /*2710*/  @!P0 IMAD.IADD R18, R18, 0x1, -R13 ;  /* 0x0000000112128824 */ /* 0x000fca00078e0a0d */
[----:B------:R-:W-:-:S05]  /*2720*/  ISETP.GT.U32.AND P0, PT, R13, R18, PT ;  /* 0x000000120d00720c */ /* 0x000fca0003f04070 */
[----:B------:R-:W-:Y:S01]  /*2730*/  @!P1 IMAD.IADD R2, R2, 0x1, -R13 ;  /* 0x0000000102029824 */ /* 0x000fe200078e0a0d */
[----:B0-----:R-:W-:Y:S02]  /*2740*/  IADD3 R3, PT, PT, R26, 0xffffffe, RZ ;  /* 0x0ffffffe1a037810 */ /* 0x001fe40007ffe0ff */
[----:B------:R-:W-:Y:S02]  /*2750*/  ISETP.GE.AND P1, PT, R15, RZ, PT ;  /* 0x000000ff0f00720c */ /* 0x000fe40003f26270 */
[----:B------:R-:W-:Y:S02]  /*2760*/  ISETP.GT.U32.AND P2, PT, R13, R2, PT ;  /* 0x000000020d00720c */ /* 0x000fe40003f44070 */
[----:B------:R-:W0:Y:S01]  /*2770*/  F2I.FTZ.U32.TRUNC.NTZ R3, R3 ;  /* 0x0000000300037305 */ /* 0x000e22000021f000 */
[----:B------:R-:W-:Y:S02]  /*2780*/  @!P0 IADD3 R18, PT, PT, R18, -R13, RZ ;  /* 0x8000000d12128210 */ /* 0x000fe40007ffe0ff */
[----:B------:R-:W-:-:S06]  /*2790*/  ISETP.NE.AND P0, PT, R6, RZ, PT ;  /* 0x000000ff0600720c */ /* 0x000fcc0003f05270 */
[----:B------:R-:W-:Y:S02]  /*27a0*/  @!P1 IMAD.MOV R18, RZ, RZ, -R18 ;  /* 0x000000ffff129224 */ /* 0x000fe400078e0a12 */
[----:B------:R-:W-:Y:S01]  /*27b0*/  @!P2 IMAD.IADD R2, R2, 0x1, -R13 ;  /* 0x000000010202a824 */ /* 0x000fe200078e0a0d */
[----:B------:R-:W-:Y:S02]  /*27c0*/  LOP3.LUT R13, RZ, R6, RZ, 0x33, !PT ;  /* 0x00000006ff0d7212 */ /* 0x000fe400078e33ff */
[----:B0-----:R-:W-:Y:S02]  /*27d0*/  IADD3 R26, PT, PT, RZ, -R3, RZ ;  /* 0x80000003ff1a7210 */ /* 0x001fe40007ffe0ff */
[----:B------:R-:W-:Y:S02]  /*27e0*/  @!P3 IADD3 R2, PT, PT, -R2, RZ, RZ ;  /* 0x000000ff0202b210 */ /* 0x000fe40007ffe1ff */
[C---:B------:R-:W-:Y:S01]  /*27f0*/  SEL R19, R13.reuse, R18, !P0 ;  /* 0x000000120d137207 */ /* 0x040fe20004000000 */
[----:B------:R-:W-:Y:S01]  /*2800*/  IMAD R27, R26, R17, RZ ;  /* 0x000000111a1b7224 */ /* 0x000fe200078e02ff */
[----:B------:R-:W-:Y:S01]  /*2810*/  SEL R18, R13, R2, !P0 ;  /* 0x000000020d127207 */ /* 0x000fe20004000000 */
[----:B------:R-:W-:Y:S01]  /*2820*/  IMAD.MOV.U32 R2, RZ, RZ, RZ ;  /* 0x000000ffff027224 */ /* 0x000fe200078e00ff */
[----:B------:R-:W-:-:S03]  /*2830*/  IADD3 R26, PT, PT, -R15, RZ, RZ ;  /* 0x000000ff0f1a7210 */ /* 0x000fc60007ffe1ff */
[----:B------:R-:W-:Y:S01]  /*2840*/  IMAD.HI.U32 R27, R3, R27, R2 ;  /* 0x0000001b031b7227 */ /* 0x000fe200078e0002 */
[----:B------:R-:W-:-:S03]  /*2850*/  IABS R2, R8 ;  /* 0x0000000800027213 */ /* 0x000fc60000000000 */
[----:B------:R-:W-:Y:S01]  /*2860*/  IMAD R26, R5, R26, R23 ;  /* 0x0000001a051a7224 */ /* 0x000fe200078e0217 */
[----:B------:R-:W-:Y:S01]  /*2870*/  IADD3 R2, PT, PT, RZ, -R2, RZ ;  /* 0x80000002ff027210 */ /* 0x000fe20007ffe0ff */
[----:B------:R-:W-:-:S04]  /*2880*/  IMAD.HI.U32 R3, R27, R12, RZ ;  /* 0x0000000c1b037227 */ /* 0x000fc800078e00ff */
[----:B------:R-:W-:Y:S02]  /*2890*/  IMAD R12, R3, R2, R12 ;  /* 0x00000002030c7224 */ /* 0x000fe400078e020c */
[----:B------:R-:W-:-:S03]  /*28a0*/  IMAD.HI.U32 R13, R27, R14, RZ ;  /* 0x0000000e1b0d7227 */ /* 0x000fc600078e00ff */
[----:B------:R-:W-:Y:S01]  /*28b0*/  ISETP.GT.U32.AND P3, PT, R17, R12, PT ;  /* 0x0000000c1100720c */ /* 0x000fe20003f64070 */
[----:B------:R-:W-:Y:S01]  /*28c0*/  IMAD R14, R13, R2, R14 ;  /* 0x000000020d0e7224 */ /* 0x000fe200078e020e */
[----:B------:R-:W-:-:S04]  /*28d0*/  LOP3.LUT R2, R23, R8, RZ, 0x3c, !PT ;  /* 0x0000000817027212 */ /* 0x000fc800078e3cff */
[----:B------:R-:W-:Y:S02]  /*28e0*/  ISETP.GT.U32.AND P4, PT, R17, R14, PT ;  /* 0x0000000e1100720c */ /* 0x000fe40003f84070 */
[----:B------:R-:W-:Y:S02]  /*28f0*/  ISETP.GE.AND P0, PT, R2, RZ, PT ;  /* 0x000000ff0200720c */ /* 0x000fe40003f06270 */
[----:B------:R-:W-:-:S03]  /*2900*/  LOP3.LUT R2, R24, R8, RZ, 0x3c, !PT ;  /* 0x0000000818027212 */ /* 0x000fc600078e3cff */
[----:B------:R-:W-:Y:S02]  /*2910*/  @!P3 IMAD.IADD R12, R12, 0x1, -R17 ;  /* 0x000000010c0cb824 */ /* 0x000fe400078e0a11 */
[----:B------:R-:W-:Y:S01]  /*2920*/  @!P3 VIADD R3, R3, 0x1 ;  /* 0x000000010303b836 */ /* 0x000fe20000000000 */
[----:B------:R-:W-:Y:S02]  /*2930*/  ISETP.NE.AND P3, PT, R8, RZ, PT ;  /* 0x000000ff0800720c */ /* 0x000fe40003f65270 */
[-C--:B------:R-:W-:Y:S01]  /*2940*/  ISETP.GE.U32.AND P2, PT, R12, R17.reuse, PT ;  /* 0x000000110c00720c */ /* 0x080fe20003f46070 */
[----:B------:R-:W-:Y:S01]  /*2950*/  @!P4 VIADD R13, R13, 0x1 ;  /* 0x000000010d0dc836 */ /* 0x000fe20000000000 */
[----:B------:R-:W-:-:S04]  /*2960*/  @!P4 IADD3 R14, PT, PT, R14, -R17, RZ ;  /* 0x800000110e0ec210 */ /* 0x000fc80007ffe0ff */
[----:B------:R-:W-:Y:S02]  /*2970*/  ISETP.GE.U32.AND P1, PT, R14, R17, PT ;  /* 0x000000110e00720c */ /* 0x000fe40003f26070 */
[----:B------:R-:W-:-:S05]  /*2980*/  LOP3.LUT R17, RZ, R8, RZ, 0x33, !PT ;  /* 0x00000008ff117212 */ /* 0x000fca00078e33ff */
[----:B------:R-:W-:Y:S02]  /*2990*/  @P2 IADD3 R3, PT, PT, R3, 0x1, RZ ;  /* 0x0000000103032810 */ /* 0x000fe40007ffe0ff */
[----:B------:R-:W-:Y:S02]  /*29a0*/  ISETP.GE.AND P2, PT, R2, RZ, PT ;  /* 0x000000ff0200720c */ /* 0x000fe40003f46270 */
[----:B------:R-:W-:Y:S01]  /*29b0*/  MOV R2, R3 ;  /* 0x0000000300027202 */ /* 0x000fe20000000f00 */
[----:B------:R-:W-:Y:S02]  /*29c0*/  IMAD.U32 R3, RZ, RZ, UR19 ;  /* 0x00000013ff037e24 */ /* 0x000fe4000f8e00ff */
[----:B------:R-:W-:Y:S01]  /*29d0*/  @P1 VIADD R13, R13, 0x1 ;  /* 0x000000010d0d1836 */ /* 0x000fe20000000000 */
[----:B------:R-:W-:-:S04]  /*29e0*/  @!P0 IADD3 R2, PT, PT, -R2, RZ, RZ ;  /* 0x000000ff02028210 */ /* 0x000fc80007ffe1ff */
[----:B------:R-:W-:Y:S02]  /*29f0*/  MOV R14, R13 ;  /* 0x0000000d000e7202 */ /* 0x000fe40000000f00 */
[----:B------:R-:W-:Y:S01]  /*2a00*/  SEL R2, R17, R2, !P3 ;  /* 0x0000000211027207 */ /* 0x000fe20005800000 */
[----:B------:R-:W0:Y:S02]  /*2a10*/  LDC.64 R12, c[0x0][0x380] ;  /* 0x0000e000ff0c7b82 */ /* 0x000e240000000a00 */
[----:B------:R-:W-:Y:S02]  /*2a20*/  @!P2 IMAD.MOV R14, RZ, RZ, -R14 ;  /* 0x000000ffff0ea224 */ /* 0x000fe400078e0a0e */
[----:B------:R-:W-:-:S03]  /*2a30*/  IMAD R2, R2, R3, R3 ;  /* 0x0000000302027224 */ /* 0x000fc600078e0203 */
[----:B------:R-:W-:Y:S01]  /*2a40*/  SEL R14, R17, R14, !P3 ;  /* 0x0000000e110e7207 */ /* 0x000fe20005800000 */
[----:B------:R-:W-:Y:S01]  /*2a50*/  IMAD.IADD R19, R2, 0x1, R19 ;  /* 0x0000000102137824 */ /* 0x000fe200078e0213 */
[----:B------:R-:W-:-:S03]  /*2a60*/  MOV R2, UR18 ;  /* 0x0000001200027c02 */ /* 0x000fc60008000f00 */
[----:B------:R-:W-:Y:S02]  /*2a70*/  IMAD R15, R14, R3, R3 ;  /* 0x000000030e0f7224 */ /* 0x000fe400078e0203 */
[----:B------:R-:W-:-:S03]  /*2a80*/  IMAD R19, R19, R2, R2 ;  /* 0x0000000213137224 */ /* 0x000fc600078e0202 */
[----:B------:R-:W-:Y:S02]  /*2a90*/  IADD3 R15, PT, PT, R15, R18, RZ ;  /* 0x000000120f0f7210 */ /* 0x000fe40007ffe0ff */
[----:B------:R-:W-:-:S03]  /*2aa0*/  IADD3 R27, PT, PT, R26, 0x1, R19 ;  /* 0x000000011a1b7810 */ /* 0x000fc60007ffe013 */
[----:B------:R-:W-:Y:S02]  /*2ab0*/  IMAD R29, R15, R2, R2 ;  /* 0x000000020f1d7224 */ /* 0x000fe400078e0202 */
[----:B0-----:R-:W-:-:S03]  /*2ac0*/  IMAD.WIDE R14, R27, 0x8, R12 ;  /* 0x000000081b0e7825 */ /* 0x001fc600078e020c */
[----:B------:R-:W-:Y:S02]  /*2ad0*/  IADD3 R29, PT, PT, R16, 0x1, R29 ;  /* 0x00000001101d7810 */ /* 0x000fe40007ffe01d */
[----:B------:R-:W2:Y:S04]  /*2ae0*/  LDG.E.64 R16, desc[UR10][R14.64+0x8] ;  /* 0x0000080a0e107981 */ /* 0x000ea8000c1e1b00 */
[----:B------:R-:W2:Y:S02]  /*2af0*/  LDG.E.64 R18, desc[UR10][R14.64+-0x8] ;  /* 0xfffff80a0e127981 */ /* 0x000ea4000c1e1b00 */
[----:B--2---:R-:W-:Y:S01]  /*2b00*/  DADD R18, R16, R18 ;  /* 0x0000000010127229 */ /* 0x004fe20000000012 */
[----:B------:R-:W-:-:S06]  /*2b10*/  IMAD.WIDE R16, R2, 0x8, R14 ;  /* 0x0000000802107825 */ /* 0x000fcc00078e020e */
[----:B------:R-:W2:Y:S02]  /*2b20*/  LDG.E.64 R16, desc[UR10][R16.64] ;  /* 0x0000000a10107981 */ /* 0x000ea4000c1e1b00 */
[----:B--2---:R-:W-:Y:S01]  /*2b30*/  DADD R16, R18, R16 ;  /* 0x0000000012107229 */ /* 0x004fe20000000010 */
[----:B------:R-:W-:-:S04]  /*2b40*/  IMAD.IADD R19, R27, 0x1, -R2 ;  /* 0x000000011b137824 */ /* 0x000fc800078e0a02 */
[----:B------:R-:W-:-:S06]  /*2b50*/  IMAD.WIDE R18, R19, 0x8, R12 ;  /* 0x0000000813127825 */ /* 0x000fcc00078e020c */
[----:B------:R-:W2:Y:S01]  /*2b60*/  LDG.E.64 R18, desc[UR10][R18.64] ;  /* 0x0000000a12127981 */ /* 0x000ea2000c1e1b00 */
[C---:B------:R-:W-:Y:S01]  /*2b70*/  IADD3 R26, PT, PT, -R9.reuse, R27, RZ ;  /* 0x0000001b091a7210 */ /* 0x040fe20007ffe1ff */
[----:B--2---:R-:W-:Y:S01]  /*2b80*/  DADD R16, R16, R18 ;  /* 0x0000000010107229 */ /* 0x004fe20000000012 */
[----:B------:R-:W-:-:S05]  /*2b90*/  IMAD.WIDE R18, R9, 0x8, R14 ;  /* 0x0000000809127825 */ /* 0x000fca00078e020e */
[----:B------:R0:W2:Y:S02]  /*2ba0*/  LDG.E.64 R14, desc[UR10][R18.64] ;  /* 0x0000000a120e7981 */ /* 0x0000a4000c1e1b00 */
[----:B0-----:R-:W-:Y:S01]  /*2bb0*/  IMAD.WIDE R18, R26, 0x8, R12 ;  /* 0x000000081a127825 */ /* 0x001fe200078e020c */
[----:B--2---:R-:W-:-:S04]  /*2bc0*/  DADD R14, R16, R14 ;  /* 0x00000000100e7229 */ /* 0x004fc8000000000e */
[----:B------:R-:W2:Y:S01]  /*2bd0*/  LDG.E.64 R16, desc[UR10][R18.64] ;  /* 0x0000000a12107981 */ /* 0x000ea2000c1e1b00 */
[----:B------:R-:W-:Y:S01]  /*2be0*/  UMOV UR16, 0x55555555 ;  /* 0x5555555500107882 */ /* 0x000fe20000000000 */
[----:B------:R-:W-:Y:S02]  /*2bf0*/  UMOV UR17, 0x3fc55555 ;  /* 0x3fc5555500117882 */ /* 0x000fe40000000000 */
[----:B--2---:R-:W-:Y:S02]  /*2c00*/  DADD R16, R14, R16 ;  /* 0x000000000e107229 */ /* 0x004fe40000000010 */
[----:B------:R-:W0:Y:S06]  /*2c10*/  LDC.64 R14, c[0x0][0x388] ;  /* 0x0000e200ff0e7b82 */ /* 0x000e2c0000000a00 */
[----:B------:R-:W-:Y:S01]  /*2c20*/  DMUL R16, R16, UR16 ;  /* 0x0000001010107c28 */ /* 0x000fe20008000000 */
[----:B0-----:R-:W-:-:S06]  /*2c30*/  IMAD.WIDE R26, R27, 0x8, R14 ;  /* 0x000000081b1a7825 */ /* 0x001fcc00078e020e */
[----:B------:R0:W-:Y:S02]  /*2c40*/  STG.E.64 desc[UR10][R26.64], R16 ;  /* 0x000000101a007986 */ /* 0x0001e4000c101b0a */
[----:B0-----:R-:W-:-:S05]  /*2c50*/  IMAD.WIDE R26, R29, 0x8, R12 ;  /* 0x000000081d1a7825 */ /* 0x001fca00078e020c */
[----:B------:R-:W2:Y:S04]  /*2c60*/  LDG.E.64 R18, desc[UR10][R26.64+0x8] ;  /* 0x0000080a1a127981 */ /* 0x000ea8000c1e1b00 */
[----:B------:R-:W2:Y:S02]  /*2c70*/  LDG.E.64 R16, desc[UR10][R26.64+-0x8] ;  /* 0xfffff80a1a107981 */ /* 0x000ea4000c1e1b00 */
[----:B--2---:R-:W-:Y:S01]  /*2c80*/  DADD R16, R18, R16 ;  /* 0x0000000012107229 */ /* 0x004fe20000000010 */
[----:B------:R-:W-:-:S06]  /*2c90*/  IMAD.WIDE R18, R2, 0x8, R26 ;  /* 0x0000000802127825 */ /* 0x000fcc00078e021a */
[----:B------:R-:W2:Y:S01]  /*2ca0*/  LDG.E.64 R18, desc[UR10][R18.64] ;  /* 0x0000000a12127981 */ /* 0x000ea2000c1e1b00 */
[----:B------:R-:W-:Y:S01]  /*2cb0*/  IMAD.IADD R28, R29, 0x1, -R2 ;  /* 0x000000011d1c7824 */ /* 0x000fe200078e0a02 */
[----:B--2---:R-:W-:-:S03]  /*2cc0*/  DADD R18, R16, R18 ;  /* 0x0000000010127229 */ /* 0x004fc60000000012 */
        /* <DEDUP_REMOVED lines=8> */
[----:B------:R-:W-:-:S04]  /*2d50*/  IMAD.WIDE R14, R29, 0x8, R14 ;  /* 0x000000081d0e7825 */ /* 0x000fc800078e020e */
[----:B------:R-:W-:-:S05]  /*2d60*/  VIADD R25, R25, 0x2 ;  /* 0x0000000219197836 */ /* 0x000fca0000000000 */
[----:B------:R-:W-:Y:S01]  /*2d70*/  ISETP.NE.AND P0, PT, R25, RZ, PT ;  /* 0x000000ff1900720c */ /* 0x000fe20003f05270 */
[C---:B------:R-:W-:Y:S01]  /*2d80*/  IMAD R24, R22.reuse, 0x2, R24 ;  /* 0x0000000216187824 */ /* 0x040fe200078e0218 */
[----:B------:R-:W-:Y:S01]  /*2d90*/  LEA R23, R22, R23, 0x1 ;  /* 0x0000001716177211 */ /* 0x000fe200078e08ff */
[----:B--2---:R-:W-:-:S08]  /*2da0*/  DADD R26, R16, R18 ;  /* 0x00000000101a7229 */ /* 0x004fd00000000012 */
[----:B---3--:R-:W-:-:S08]  /*2db0*/  DADD R26, R26, R12 ;  /* 0x000000001a1a7229 */ /* 0x008fd0000000000c */
[----:B------:R-:W-:-:S07]  /*2dc0*/  DMUL R26, R26, UR16 ;  /* 0x000000101a1a7c28 */ /* 0x000fce0008000000 */
[----:B------:R0:W-:Y:S01]  /*2dd0*/  STG.E.64 desc[UR10][R14.64], R26 ;  /* 0x0000001a0e007986 */ /* 0x0001e2000c101b0a */
[----:B------:R-:W-:Y:S05]  /*2de0*/  @P0 BRA `(.L_x_19) ;  /* 0xfffffff400440947 */ /* 0x000fea000383ffff */
.L_x_18:
[----:B------:R-:W-:Y:S05]  /*2df0*/  BSYNC.RECONVERGENT B0 ;  /* 0x0000000000007941 */ /* 0x000fea0003800200 */
.L_x_17:
[----:B------:R-:W-:-:S13]  /*2e00*/  ISETP.NE.AND P0, PT, R7, RZ, PT ;  /* 0x000000ff0700720c */ /* 0x000fda0003f05270 */
[----:B------:R-:W-:Y:S05]  /*2e10*/  @!P0 EXIT ;  /* 0x000000000000894d */ /* 0x000fea0003800000 */
[----:B0-----:R-:W-:Y:S01]  /*2e20*/  IABS R14, R5 ;  /* 0x00000005000e7213 */ /* 0x001fe20000000000 */
[----:B------:R-:W-:Y:S01]  /*2e30*/  UIMAD UR12, UR7, UR8, URZ ;  /* 0x00000008070c72a4 */ /* 0x000fe2000f8e02ff */
[----:B------:R-:W-:Y:S01]  /*2e40*/  IABS R7, R8 ;  /* 0x0000000800077213 */ /* 0x000fe20000000000 */
[----:B------:R-:W-:Y:S01]  /*2e50*/  UIMAD UR4, UR6, UR9, URZ ;  /* 0x00000009060472a4 */ /* 0x000fe2000f8e02ff */
[----:B------:R-:W0:Y:S01]  /*2e60*/  I2F.RP R15, R14 ;  /* 0x0000000e000f7306 */ /* 0x000e220000209400 */
[----:B------:R-:W-:Y:S02]  /*2e70*/  IADD3 R11, PT, PT, R4, R11, RZ ;  /* 0x0000000b040b7210 */ /* 0x000fe40007ffe0ff */
[----:B------:R-:W-:Y:S01]  /*2e80*/  UIMAD UR4, UR4, UR5, URZ ;  /* 0x00000005040472a4 */ /* 0x000fe2000f8e02ff */
[----:B------:R-:W-:Y:S01]  /*2e90*/  IMAD R0, R0, UR12, RZ ;  /* 0x0000000c00007c24 */ /* 0x000fe2000f8e02ff */
[----:B------:R-:W-:Y:S02]  /*2ea0*/  IABS R16, R6 ;  /* 0x0000000600107213 */ /* 0x000fe40000000000 */
[----:B------:R-:W-:Y:S01]  /*2eb0*/  IABS R17, R5 ;  /* 0x0000000500117213 */ /* 0x000fe20000000000 */
[----:B------:R-:W1:Y:S01]  /*2ec0*/  I2F.RP R18, R7 ;  /* 0x0000000700127306 */ /* 0x000e620000209400 */
[----:B------:R-:W-:Y:S01]  /*2ed0*/  IMAD R0, R0, UR4, RZ ;  /* 0x0000000400007c24 */ /* 0x000fe2000f8e02ff */
[----:B------:R-:W-:Y:S01]  /*2ee0*/  ISETP.NE.AND P4, PT, R8, RZ, PT ;  /* 0x000000ff0800720c */ /* 0x000fe20003f85270 */
[----:B------:R-:W-:-:S02]  /*2ef0*/  IMAD.MOV.U32 R4, RZ, RZ, R16 ;  /* 0x000000ffff047224 */ /* 0x000fc400078e0010 */
[----:B------:R-:W-:Y:S02]  /*2f00*/  IMAD R0, R0, R10, R11 ;  /* 0x0000000a00007224 */ /* 0x000fe400078e020b */
[----:B------:R-:W-:Y:S01]  /*2f10*/  IMAD.MOV R17, RZ, RZ, -R17 ;  /* 0x000000ffff117224 */ /* 0x000fe200078e0a11 */
[----:B0-----:R-:W0:Y:S08]  /*2f20*/  MUFU.RCP R15, R15 ;  /* 0x0000000f000f7308 */ /* 0x001e300000001000 */
[----:B------:R-:W2:Y:S08]  /*2f30*/  I2F.RP R16, R4 ;  /* 0x0000000400107306 */ /* 0x000eb00000209400 */
[----:B-1----:R-:W-:Y:S01]  /*2f40*/  MUFU.RCP R18, R18 ;  /* 0x0000001200127308 */ /* 0x002fe20000001000 */
[----:B0-----:R-:W-:-:S07]  /*2f50*/  IADD3 R12, PT, PT, R15, 0xffffffe, RZ ;  /* 0x0ffffffe0f0c7810 */ /* 0x001fce0007ffe0ff */
[----:B------:R0:W1:Y:S08]  /*2f60*/  F2I.FTZ.U32.TRUNC.NTZ R13, R12 ;  /* 0x0000000c000d7305 */ /* 0x000070000021f000 */
[----:B--2---:R-:W2:Y:S01]  /*2f70*/  MUFU.RCP R16, R16 ;  /* 0x0000001000107308 */ /* 0x004ea20000001000 */
[----:B0-----:R-:W-:Y:S01]  /*2f80*/  MOV R12, RZ ;  /* 0x000000ff000c7202 */ /* 0x001fe20000000f00 */
[----:B-1----:R-:W-:-:S04]  /*2f90*/  IMAD.MOV R15, RZ, RZ, -R13 ;  /* 0x000000ffff0f7224 */ /* 0x002fc800078e0a0d */
[----:B------:R-:W-:Y:S01]  /*2fa0*/  IMAD R11, R15, R14, RZ ;  /* 0x0000000e0f0b7224 */ /* 0x000fe200078e02ff */
[----:B------:R-:W-:-:S03]  /*2fb0*/  IABS R15, R0 ;  /* 0x00000000000f7213 */ /* 0x000fc60000000000 */
[----:B------:R-:W-:Y:S01]  /*2fc0*/  IMAD.HI.U32 R10, R13, R11, R12 ;  /* 0x0000000b0d0a7227 */ /* 0x000fe200078e000c */
[----:B------:R-:W-:Y:S02]  /*2fd0*/  IADD3 R11, PT, PT, R18, 0xffffffe, RZ ;  /* 0x0ffffffe120b7810 */ /* 0x000fe40007ffe0ff */
[----:B------:R-:W-:Y:S01]  /*2fe0*/  LOP3.LUT R12, R0, R5, RZ, 0x3c, !PT ;  /* 0x00000005000c7212 */ /* 0x000fe200078e3cff */
[----:B--2---:R-:W-:Y:S02]  /*2ff0*/  VIADD R13, R16, 0xffffffe ;  /* 0x0ffffffe100d7836 */ /* 0x004fe40000000000 */
[----:B------:R-:W-:Y:S01]  /*3000*/  IMAD.HI.U32 R10, R10, R15, RZ ;  /* 0x0000000f0a0a7227 */ /* 0x000fe200078e00ff */
[----:B------:R-:W-:Y:S01]  /*3010*/  F2I.FTZ.U32.TRUNC.NTZ R11, R11 ;  /* 0x0000000b000b7305 */ /* 0x000fe2000021f000 */
[----:B------:R-:W-:Y:S02]  /*3020*/  ISETP.GE.AND P2, PT, R12, RZ, PT ;  /* 0x000000ff0c00720c */ /* 0x000fe40003f46270 */
[----:B------:R-:W-:-:S05]  /*3030*/  IMAD R17, R10, R17, R15 ;  /* 0x000000110a117224 */ /* 0x000fca00078e020f */
[----:B------:R-:W-:Y:S01]  /*3040*/  ISETP.GT.U32.AND P1, PT, R14, R17, PT ;  /* 0x000000110e00720c */ /* 0x000fe20003f24070 */
[----:B------:R-:W0:-:S12]  /*3050*/  F2I.FTZ.U32.TRUNC.NTZ R13, R13 ;  /* 0x0000000d000d7305 */ /* 0x000e18000021f000 */
[-C--:B------:R-:W-:Y:S02]  /*3060*/  @!P1 IADD3 R17, PT, PT, R17, -R14.reuse, RZ ;  /* 0x8000000e11119210 */ /* 0x080fe40007ffe0ff */
[----:B------:R-:W-:Y:S01]  /*3070*/  @!P1 IADD3 R10, PT, PT, R10, 0x1, RZ ;  /* 0x000000010a0a9810 */ /* 0x000fe20007ffe0ff */
[----:B0-----:R-:W-:Y:S01]  /*3080*/  IMAD.MOV R19, RZ, RZ, -R13 ;  /* 0x000000ffff137224 */ /* 0x001fe200078e0a0d */
[----:B------:R-:W-:Y:S01]  /*3090*/  ISETP.GE.U32.AND P0, PT, R17, R14, PT ;  /* 0x0000000e1100720c */ /* 0x000fe20003f06070 */
[----:B------:R-:W-:Y:S01]  /*30a0*/  IMAD.MOV R14, RZ, RZ, -R11 ;  /* 0x000000ffff0e7224 */ /* 0x000fe200078e0a0b */
[----:B------:R-:W-:-:S03]  /*30b0*/  ISETP.NE.AND P1, PT, R5, RZ, PT ;  /* 0x000000ff0500720c */ /* 0x000fc60003f25270 */
[----:B------:R-:W-:-:S04]  /*30c0*/  IMAD.MOV.U32 R12, RZ, RZ, R14 ;  /* 0x000000ffff0c7224 */ /* 0x000fc800078e000e */
[----:B------:R-:W-:Y:S02]  /*30d0*/  IMAD R17, R12, R7, RZ ;  /* 0x000000070c117224 */ /* 0x000fe400078e02ff */
[----:B------:R-:W-:Y:S02]  /*30e0*/  HFMA2 R12, -RZ, RZ, 0, 0 ;  /* 0x00000000ff0c7431 */ /* 0x000fe400000001ff */
[----:B------:R-:W-:-:S04]  /*30f0*/  @P0 IADD3 R10, PT, PT, R10, 0x1, RZ ;  /* 0x000000010a0a0810 */ /* 0x000fc80007ffe0ff */
[----:B------:R-:W-:Y:S01]  /*3100*/  MOV R14, R10 ;  /* 0x0000000a000e7202 */ /* 0x000fe20000000f00 */
[----:B------:R-:W-:-:S03]  /*3110*/  IMAD.MOV.U32 R10, RZ, RZ, RZ ;  /* 0x000000ffff0a7224 */ /* 0x000fc600078e00ff */
[----:B------:R-:W-:Y:S01]  /*3120*/  @!P2 IADD3 R14, PT, PT, -R14, RZ, RZ ;  /* 0x000000ff0e0ea210 */ /* 0x000fe20007ffe1ff */
[----:B------:R-:W-:Y:S01]  /*3130*/  IMAD.HI.U32 R16, R11, R17, R10 ;  /* 0x000000110b107227 */ /* 0x000fe200078e000a */
[----:B------:R-:W-:Y:S02]  /*3140*/  IABS R10, R8 ;  /* 0x00000008000a7213 */ /* 0x000fe40000000000 */
[----:B------:R-:W-:Y:S01]  /*3150*/  IABS R17, R6 ;  /* 0x0000000600117213 */ /* 0x000fe20000000000 */
[----:B------:R-:W-:Y:S01]  /*3160*/  IMAD R11, R19, R4, RZ ;  /* 0x00000004130b7224 */ /* 0x000fe200078e02ff */
[----:B------:R-:W-:Y:S01]  /*3170*/  @!P1 LOP3.LUT R14, RZ, R5, RZ, 0x33, !PT ;  /* 0x00000005ff0e9212 */ /* 0x000fe200078e33ff */
[----:B------:R-:W-:Y:S02]  /*3180*/  IMAD.MOV R18, RZ, RZ, -R10 ;  /* 0x000000ffff127224 */ /* 0x000fe400078e0a0a */
[----:B------:R-:W-:Y:S01]  /*3190*/  IMAD.HI.U32 R10, R13, R11, R12 ;  /* 0x0000000b0d0a7227 */ /* 0x000fe200078e000c */
[----:B------:R-:W-:-:S02]  /*31a0*/  IABS R11, R14 ;  /* 0x0000000e000b7213 */ /* 0x000fc40000000000 */
[----:B------:R-:W-:Y:S01]  /*31b0*/  MOV R13, R18 ;  /* 0x00000012000d7202 */ /* 0x000fe20000000f00 */
[----:B------:R-:W-:-:S04]  /*31c0*/  IMAD.HI.U32 R12, R16, R15, RZ ;  /* 0x0000000f100c7227 */ /* 0x000fc800078e00ff */
[----:B------:R-:W-:Y:S02]  /*31d0*/  IMAD.MOV R17, RZ, RZ, -R17 ;  /* 0x000000ffff117224 */ /* 0x000fe400078e0a11 */
[----:B------:R-:W-:Y:S02]  /*31e0*/  IMAD R16, R12, R13, R15 ;  /* 0x0000000d0c107224 */ /* 0x000fe400078e020f */
[----:B------:R-:W-:Y:S02]  /*31f0*/  IMAD.MOV.U32 R13, RZ, RZ, R17 ;  /* 0x000000ffff0d7224 */ /* 0x000fe400078e0011 */
[----:B------:R-:W-:Y:S01]  /*3200*/  IMAD.HI.U32 R10, R10, R11, RZ ;  /* 0x0000000b0a0a7227 */ /* 0x000fe200078e00ff */
[----:B------:R-:W-:-:S03]  /*3210*/  ISETP.GT.U32.AND P3, PT, R7, R16, PT ;  /* 0x000000100700720c */ /* 0x000fc60003f64070 */
[----:B------:R-:W-:-:S05]  /*3220*/  IMAD R11, R10, R13, R11 ;  /* 0x0000000d0a0b7224 */ /* 0x000fca00078e020b */
[----:B------:R-:W-:-:S05]  /*3230*/  ISETP.GT.U32.AND P0, PT, R4, R11, PT ;  /* 0x0000000b0400720c */ /* 0x000fca0003f04070 */
[-C--:B------:R-:W-:Y:S02]  /*3240*/  @!P3 IADD3 R16, PT, PT, R16, -R7.reuse, RZ ;  /* 0x800000071010b210 */ /* 0x080fe40007ffe0ff */
[----:B------:R-:W-:Y:S02]  /*3250*/  @!P3 IADD3 R12, PT, PT, R12, 0x1, RZ ;  /* 0x000000010c0cb810 */ /* 0x000fe40007ffe0ff */
[----:B------:R-:W-:Y:S02]  /*3260*/  ISETP.GE.U32.AND P2, PT, R16, R7, PT ;  /* 0x000000071000720c */ /* 0x000fe40003f46070 */
[----:B------:R-:W-:Y:S02]  /*3270*/  LOP3.LUT R7, R0, R8, RZ, 0x3c, !PT ;  /* 0x0000000800077212 */ /* 0x000fe400078e3cff */
[----:B------:R-:W-:Y:S01]  /*3280*/  @!P0 IMAD.IADD R11, R11, 0x1, -R4 ;  /* 0x000000010b0b8824 */ /* 0x000fe200078e0a04 */
[----:B------:R-:W-:Y:S02]  /*3290*/  ISETP.NE.AND P3, PT, R6, RZ, PT ;  /* 0x000000ff0600720c */ /* 0x000fe40003f65270 */
[----:B------:R-:W-:-:S02]  /*32a0*/  ISETP.GE.AND P1, PT, R7, RZ, PT ;  /* 0x000000ff0700720c */ /* 0x000fc40003f26270 */
[----:B------:R-:W-:-:S04]  /*32b0*/  ISETP.GT.U32.AND P0, PT, R4, R11, PT ;  /* 0x0000000b0400720c */ /* 0x000fc80003f04070 */
[----:B------:R-:W-:Y:S01]  /*32c0*/  @P2 VIADD R12, R12, 0x1 ;  /* 0x000000010c0c2836 */ /* 0x000fe20000000000 */
[C---:B------:R-:W-:Y:S02]  /*32d0*/  ISETP.GE.AND P2, PT, R14.reuse, RZ, PT ;  /* 0x000000ff0e00720c */ /* 0x040fe40003f46270 */
[----:B------:R-:W-:-:S04]  /*32e0*/  IADD3 R14, PT, PT, -R14, RZ, RZ ;  /* 0x000000ff0e0e7210 */ /* 0x000fc80007ffe1ff */
[----:B------:R-:W-:Y:S01]  /*32f0*/  @!P1 IMAD.MOV R12, RZ, RZ, -R12 ;  /* 0x000000ffff0c9224 */ /* 0x000fe200078e0a0c */
[----:B------:R-:W-:Y:S01]  /*3300*/  @!P4 LOP3.LUT R12, RZ, R8, RZ, 0x33, !PT ;  /* 0x00000008ff0cc212 */ /* 0x000fe200078e33ff */
[----:B------:R-:W-:Y:S01]  /*3310*/  IMAD R14, R5, R14, R0 ;  /* 0x0000000e050e7224 */ /* 0x000fe200078e0200 */
[----:B------:R-:W-:-:S03]  /*3320*/  @!P0 IADD3 R11, PT, PT, R11, -R4, RZ ;  /* 0x800000040b0b8210 */ /* 0x000fc60007ffe0ff */
[----:B------:R-:W-:Y:S01]  /*3330*/  IMAD R3, R12, R3, R3 ;  /* 0x000000030c037224 */ /* 0x000fe200078e0203 */
        /* <DEDUP_REMOVED lines=18> */
[----:B------:R-:W-:-:S06]  /*3460*/  IMAD.WIDE R10, R9, 0x8, R10 ;  /* 0x00000008090a7825 */ /* 0x000fcc00078e020a */
[----:B------:R-:W5:Y:S01]  /*3470*/  LDG.E.64 R10, desc[UR10][R10.64] ;  /* 0x0000000a0a0a7981 */ /* 0x000f62000c1e1b00 */
[----:B------:R-:W-:Y:S01]  /*3480*/  UMOV UR12, 0x55555555 ;  /* 0x55555555000c7882 */ /* 0x000fe20000000000 */
[----:B------:R-:W-:Y:S01]  /*3490*/  UMOV UR13, 0x3fc55555 ;  /* 0x3fc55555000d7882 */ /* 0x000fe20000000000 */
[----:B--2---:R-:W-:Y:S01]  /*34a0*/  DADD R4, R4, R6 ;  /* 0x0000000004047229 */ /* 0x004fe20000000006 */
[----:B------:R-:W0:Y:S07]  /*34b0*/  LDC.64 R6, c[0x0][0x388] ;  /* 0x0000e200ff067b82 */ /* 0x000e2e0000000a00 */
[----:B---3--:R-:W-:-:S08]  /*34c0*/  DADD R4, R4, R12 ;  /* 0x0000000004047229 */ /* 0x008fd0000000000c */
[----:B----4-:R-:W-:-:S08]  /*34d0*/  DADD R4, R4, R14 ;  /* 0x0000000004047229 */ /* 0x010fd0000000000e */
[----:B-----5:R-:W-:Y:S01]  /*34e0*/  DADD R4, R4, R18 ;  /* 0x0000000004047229 */ /* 0x020fe20000000012 */
[----:B0-----:R-:W-:-:S07]  /*34f0*/  IMAD.WIDE R2, R3, 0x8, R6 ;  /* 0x0000000803027825 */ /* 0x001fce00078e0206 */
[----:B------:R-:W-:-:S08]  /*3500*/  DADD R4, R4, R10 ;  /* 0x0000000004047229 */ /* 0x000fd0000000000a */
[----:B------:R-:W-:-:S07]  /*3510*/  DMUL R4, R4, UR12 ;  /* 0x0000000c04047c28 */ /* 0x000fce0008000000 */
[----:B------:R-:W-:Y:S01]  /*3520*/  STG.E.64 desc[UR10][R2.64], R4 ;  /* 0x0000000402007986 */ /* 0x000fe2000c101b0a */
[----:B------:R-:W-:Y:S05]  /*3530*/  EXIT ;  /* 0x000000000000794d */ /* 0x000fea0003800000 */
.L_x_10:
[----:B------:R-:W0:Y:S01]  /*3540*/  LDCU UR4, c[0x0][0x3a0] ;  /* 0x00007400ff0477ac */ /* 0x000e220008000800 */
[----:B------:R-:W-:Y:S02]  /*3550*/  UIMAD UR7, UR7, UR8, URZ ;  /* 0x00000008070772a4 */ /* 0x000fe4000f8e02ff */
[----:B------:R-:W-:-:S04]  /*3560*/  UIMAD UR6, UR6, UR9, URZ ;  /* 0x00000009060672a4 */ /* 0x000fc8000f8e02ff */
[----:B------:R-:W-:Y:S01]  /*3570*/  UIMAD UR6, UR6, UR5, URZ ;  /* 0x00000005060672a4 */ /* 0x000fe2000f8e02ff */
[----:B------:R-:W-:-:S05]  /*3580*/  IMAD R0, R0, UR7, RZ ;  /* 0x0000000700007c24 */ /* 0x000fca000f8e02ff */
[----:B------:R-:W-:Y:S01]  /*3590*/  IMAD R0, R0, UR6, RZ ;  /* 0x0000000600007c24 */ /* 0x000fe2000f8e02ff */
[----:B0-----:R-:W-:-:S06]  /*35a0*/  USHF.L.U32 UR5, UR4, 0x1, URZ ;  /* 0x0000000104057899 */ /* 0x001fcc00080006ff */
[----:B------:R-:W-:-:S13]  /*35b0*/  ISETP.LT.AND P0, PT, R0, UR5, PT ;  /* 0x0000000500007c0c */ /* 0x000fda000bf01270 */
[----:B------:R-:W-:Y:S05]  /*35c0*/  @P0 BRA `(.L_x_20) ;  /* 0x0000000c007c0947 */ /* 0x000fea0003800000 */
[----:B------:R-:W-:-:S13]  /*35d0*/  ISETP.GE.AND P0, PT, R4, UR4, PT ;  /* 0x0000000404007c0c */ /* 0x000fda000bf06270 */
[----:B------:R-:W-:Y:S05]  /*35e0*/  @P0 BRA `(.L_x_21) ;  /* 0x0000000400b00947 */ /* 0x000fea0003800000 */
[----:B------:R-:W-:-:S13]  /*35f0*/  ISETP.LE.AND P0, PT, RZ, UR16, PT ;  /* 0x00000010ff007c0c */ /* 0x000fda000bf03270 */
[----:B------:R-:W-:Y:S05]  /*3600*/  @!P0 EXIT ;  /* 0x000000000000894d */ /* 0x000fea0003800000 */
[-C--:B------:R-:W-:Y:S01]  /*3610*/  IABS R8, R5.reuse ;  /* 0x0000000500087213 */ /* 0x080fe20000000000 */
[-C--:B------:R-:W-:Y:S01]  /*3620*/  IMAD R7, R5, R6.reuse, RZ ;  /* 0x0000000605077224 */ /* 0x080fe200078e02ff */
[----:B------:R-:W-:Y:S02]  /*3630*/  IABS R0, R6 ;  /* 0x0000000600007213 */ /* 0x000fe40000000000 */
[----:B------:R-:W0:Y:S01]  /*3640*/  I2F.RP R9, R8 ;  /* 0x0000000800097306 */ /* 0x000e220000209400 */
[----:B------:R-:W-:Y:S02]  /*3650*/  IABS R14, R5 ;  /* 0x00000005000e7213 */ /* 0x000fe40000000000 */
[----:B------:R-:W-:Y:S02]  /*3660*/  IABS R12, R7 ;  /* 0x00000007000c7213 */ /* 0x000fe40000000000 */
[----:B------:R-:W-:Y:S01]  /*3670*/  ISETP.NE.AND P4, PT, R7, RZ, PT ;  /* 0x000000ff0700720c */ /* 0x000fe20003f85270 */
[----:B------:R-:W-:-:S02]  /*3680*/  IMAD.MOV R15, RZ, RZ, -R14 ;  /* 0x000000ffff0f7224 */ /* 0x000fc400078e0a0e */
[----:B------:R-:W1:Y:S08]  /*3690*/  I2F.RP R17, R12 ;  /* 0x0000000c00117306 */ /* 0x000e700000209400 */
        /* <DEDUP_REMOVED lines=11> */
[----:B------:R-:W-:-:S05]  /*3750*/  IADD3 R9, PT, PT, R17, 0xffffffe, RZ ;  /* 0x0ffffffe11097810 */ /* 0x000fca0007ffe0ff */
[----:B------:R-:W-:Y:S01]  /*3760*/  IMAD.HI.U32 R14, R10, R13, RZ ;  /* 0x0000000d0a0e7227 */ /* 0x000fe200078e00ff */
[----:B------:R-:W0:Y:S03]  /*3770*/  F2I.FTZ.U32.TRUNC.NTZ R9, R9 ;  /* 0x0000000900097305 */ /* 0x000e26000021f000 */
[----:B------:R-:W-:Y:S02]  /*3780*/  IMAD R15, R14, R15, R13 ;  /* 0x0000000f0e0f7224 */ /* 0x000fe400078e020d */
[----:B--2---:R-:W-:-:S03]  /*3790*/  VIADD R10, R16, 0xffffffe ;  /* 0x0ffffffe100a7836 */ /* 0x004fc60000000000 */
[----:B------:R-:W-:Y:S01]  /*37a0*/  ISETP.GT.U32.AND P1, PT, R8, R15, PT ;  /* 0x0000000f0800720c */ /* 0x000fe20003f24070 */
[----:B------:R1:W2:Y:S02]  /*37b0*/  F2I.FTZ.U32.TRUNC.NTZ R11, R10 ;  /* 0x0000000a000b7305 */ /* 0x0002a4000021f000 */
[----:B-1----:R-:W-:-:S10]  /*37c0*/  HFMA2 R10, -RZ, RZ, 0, 0 ;  /* 0x00000000ff0a7431 */ /* 0x002fd400000001ff */
[-C--:B------:R-:W-:Y:S02]  /*37d0*/  @!P1 IADD3 R15, PT, PT, R15, -R8.reuse, RZ ;  /* 0x800000080f0f9210 */ /* 0x080fe40007ffe0ff */
[----:B------:R-:W-:Y:S02]  /*37e0*/  @!P1 IADD3 R14, PT, PT, R14, 0x1, RZ ;  /* 0x000000010e0e9810 */ /* 0x000fe40007ffe0ff */
[----:B------:R-:W-:Y:S01]  /*37f0*/  ISETP.GE.U32.AND P0, PT, R15, R8, PT ;  /* 0x000000080f00720c */ /* 0x000fe20003f06070 */
[----:B0-----:R-:W-:Y:S01]  /*3800*/  IMAD.MOV R15, RZ, RZ, -R9 ;  /* 0x000000ffff0f7224 */ /* 0x001fe200078e0a09 */
[----:B------:R-:W-:Y:S02]  /*3810*/  LOP3.LUT R8, R4, R5, RZ, 0x3c, !PT ;  /* 0x0000000504087212 */ /* 0x000fe400078e3cff */
[----:B------:R-:W-:Y:S01]  /*3820*/  ISETP.NE.AND P1, PT, R5, RZ, PT ;  /* 0x000000ff0500720c */ /* 0x000fe20003f25270 */
[----:B------:R-:W-:Y:S01]  /*3830*/  IMAD R15, R15, R12, RZ ;  /* 0x0000000c0f0f7224 */ /* 0x000fe200078e02ff */
[----:B------:R-:W-:Y:S01]  /*3840*/  ISETP.GE.AND P2, PT, R8, RZ, PT ;  /* 0x000000ff0800720c */ /* 0x000fe20003f46270 */
[----:B------:R-:W-:Y:S01]  /*3850*/  IMAD.MOV.U32 R8, RZ, RZ, RZ ;  /* 0x000000ffff087224 */ /* 0x000fe200078e00ff */
[----:B--2---:R-:W-:-:S03]  /*3860*/  IADD3 R17, PT, PT, RZ, -R11, RZ ;  /* 0x8000000bff117210 */ /* 0x004fc60007ffe0ff */
[----:B------:R-:W-:Y:S01]  /*3870*/  IMAD.HI.U32 R16, R9, R15, R8 ;  /* 0x0000000f09107227 */ /* 0x000fe200078e0008 */
[----:B------:R-:W-:Y:S02]  /*3880*/  IABS R8, R7 ;  /* 0x0000000700087213 */ /* 0x000fe40000000000 */
[----:B------:R-:W-:Y:S01]  /*3890*/  IABS R15, R6 ;  /* 0x00000006000f7213 */ /* 0x000fe20000000000 */
[----:B------:R-:W-:Y:S02]  /*38a0*/  @P0 VIADD R14, R14, 0x1 ;  /* 0x000000010e0e0836 */ /* 0x000fe40000000000 */
[----:B------:R-:W-:Y:S02]  /*38b0*/  IMAD R9, R17, R0, RZ ;  /* 0x0000000011097224 */ /* 0x000fe400078e02ff */
[----:B------:R-:W-:Y:S01]  /*38c0*/  IMAD.MOV R17, RZ, RZ, -R8 ;  /* 0x000000ffff117224 */ /* 0x000fe200078e0a08 */
[----:B------:R-:W-:Y:S01]  /*38d0*/  @!P2 IADD3 R14, PT, PT, -R14, RZ, RZ ;  /* 0x000000ff0e0ea210 */ /* 0x000fe20007ffe1ff */
[----:B------:R-:W-:Y:S01]  /*38e0*/  IMAD.HI.U32 R8, R11, R9, R10 ;  /* 0x000000090b087227 */ /* 0x000fe200078e000a */
[----:B------:R-:W-:-:S02]  /*38f0*/  @!P1 LOP3.LUT R14, RZ, R5, RZ, 0x33, !PT ;  /* 0x00000005ff0e9212 */ /* 0x000fc400078e33ff */
[----:B------:R-:W-:Y:S01]  /*3900*/  MOV R11, R17 ;  /* 0x00000011000b7202 */ /* 0x000fe20000000f00 */
[----:B------:R-:W-:Y:S01]  /*3910*/  IMAD.HI.U32 R10, R16, R13, RZ ;  /* 0x0000000d100a7227 */ /* 0x000fe200078e00ff */
[----:B------:R-:W-:-:S03]  /*3920*/  IABS R9, R14 ;  /* 0x0000000e00097213 */ /* 0x000fc60000000000 */
[----:B------:R-:W-:Y:S02]  /*3930*/  IMAD.MOV R15, RZ, RZ, -R15 ;  /* 0x000000ffff0f7224 */ /* 0x000fe400078e0a0f */
        /* <DEDUP_REMOVED lines=34> */
[----:B------:R-:W3:Y:S01]  /*3b60*/  LDG.E.64 R6, desc[UR10][R6.64] ;  /* 0x0000000a06067981 */ /* 0x000ee2000c1e1b00 */
[----:B------:R-:W-:Y:S02]  /*3b70*/  IMAD R21, R2, R3, RZ ;  /* 0x0000000302157224 */ /* 0x000fe400078e02ff */
[----:B------:R-:W-:-:S05]  /*3b80*/  IMAD.WIDE R16, R17, 0x8, R8 ;  /* 0x0000000811107825 */ /* 0x000fca00078e0208 */
[----:B------:R-:W4:Y:S01]  /*3b90*/  LDG.E.64 R2, desc[UR10][R16.64] ;  /* 0x0000000a10027981 */ /* 0x000f22000c1e1b00 */
[----:B------:R-:W-:-:S04]  /*3ba0*/  IMAD.WIDE R18, R21, 0x8, R14 ;  /* 0x0000000815127825 */ /* 0x000fc800078e020e */
[----:B------:R-:W-:Y:S02]  /*3bb0*/  IMAD.IADD R21, R5, 0x1, -R21 ;  /* 0x0000000105157824 */ /* 0x000fe400078e0a15 */
[----:B------:R-:W5:Y:S02]  /*3bc0*/  LDG.E.64 R18, desc[UR10][R18.64] ;  /* 0x0000000a12127981 */ /* 0x000f64000c1e1b00 */
[----:B------:R-:W-:-:S06]  /*3bd0*/  IMAD.WIDE R8, R21, 0x8, R8 ;  /* 0x0000000815087825 */ /* 0x000fcc00078e0208 */
[----:B------:R-:W5:Y:S01]  /*3be0*/  LDG.E.64 R8, desc[UR10][R8.64] ;  /* 0x0000000a08087981 */ /* 0x000f62000c1e1b00 */
[----:B------:R-:W-:Y:S01]  /*3bf0*/  UMOV UR6, 0x55555555 ;  /* 0x5555555500067882 */ /* 0x000fe20000000000 */
[----:B------:R-:W-:Y:S01]  /*3c00*/  UMOV UR7, 0x3fc55555 ;  /* 0x3fc5555500077882 */ /* 0x000fe20000000000 */
[----:B--2---:R-:W-:-:S08]  /*3c10*/  DADD R10, R10, R12 ;  /* 0x000000000a0a7229 */ /* 0x004fd0000000000c */
[----:B---3--:R-:W-:Y:S01]  /*3c20*/  DADD R10, R10, R6 ;  /* 0x000000000a0a7229 */ /* 0x008fe20000000006 */
[----:B------:R-:W0:Y:S07]  /*3c30*/  LDC.64 R6, c[0x0][0x388] ;  /* 0x0000e200ff067b82 */ /* 0x000e2e0000000a00 */
[----:B----4-:R-:W-:-:S08]  /*3c40*/  DADD R2, R10, R2 ;  /* 0x000000000a027229 */ /* 0x010fd00000000002 */
[----:B-----5:R-:W-:-:S08]  /*3c50*/  DADD R2, R2, R18 ;  /* 0x0000000002027229 */ /* 0x020fd00000000012 */
[----:B------:R-:W-:Y:S01]  /*3c60*/  DADD R2, R2, R8 ;  /* 0x0000000002027229 */ /* 0x000fe20000000008 */
[----:B0-----:R-:W-:-:S07]  /*3c70*/  IMAD.WIDE R4, R5, 0x8, R6 ;  /* 0x0000000805047825 */ /* 0x001fce00078e0206 */
[----:B------:R-:W-:-:S07]  /*3c80*/  DMUL R2, R2, UR6 ;  /* 0x0000000602027c28 */ /* 0x000fce0008000000 */
[----:B------:R-:W-:Y:S01]  /*3c90*/  STG.E.64 desc[UR10][R4.64], R2 ;  /* 0x0000000204007986 */ /* 0x000fe2000c101b0a */
[----:B------:R-:W-:Y:S05]  /*3ca0*/  EXIT ;  /* 0x000000000000794d */ /* 0x000fea0003800000 */
.L_x_21:
[----:B------:R-:W-:-:S13]  /*3cb0*/  ISETP.LT.AND P0, PT, R4, UR5, PT ;  /* 0x0000000504007c0c */ /* 0x000fda000bf01270 */
[----:B------:R-:W-:Y:S05]  /*3cc0*/  @!P0 EXIT ;  /* 0x000000000000894d */ /* 0x000fea0003800000 */
[----:B------:R-:W-:-:S13]  /*3cd0*/  ISETP.LE.AND P0, PT, RZ, UR16, PT ;  /* 0x00000010ff007c0c */ /* 0x000fda000bf03270 */
[----:B------:R-:W-:Y:S05]  /*3ce0*/  @!P0 EXIT ;  /* 0x000000000000894d */ /* 0x000fea0003800000 */
[-C--:B------:R-:W-:Y:S01]  /*3cf0*/  IABS R8, R5.reuse ;  /* 0x0000000500087213 */ /* 0x080fe20000000000 */
[----:B------:R-:W0:Y:S01]  /*3d00*/  LDCU UR4, c[0x0][0x398] ;  /* 0x00007300ff0477ac */ /* 0x000e220008000800 */
[----:B------:R-:W-:Y:S01]  /*3d10*/  IMAD R7, R5, R6, RZ ;  /* 0x0000000605077224 */ /* 0x000fe200078e02ff */
[----:B------:R-:W-:Y:S01]  /*3d20*/  IABS R14, R5 ;  /* 0x00000005000e7213 */ /* 0x000fe20000000000 */
[----:B------:R-:W1:Y:S03]  /*3d30*/  I2F.RP R0, R8 ;  /* 0x0000000800007306 */ /* 0x000e660000209400 */
[----:B------:R-:W-:Y:S01]  /*3d40*/  IABS R12, R7 ;  /* 0x00000007000c7213 */ /* 0x000fe20000000000 */
[----:B------:R-:W-:Y:S01]  /*3d50*/  IMAD.MOV R15, RZ, RZ, -R14 ;  /* 0x000000ffff0f7224 */ /* 0x000fe200078e0a0e */
[----:B------:R-:W-:-:S03]  /*3d60*/  ISETP.NE.AND P4, PT, R7, RZ, PT ;  /* 0x000000ff0700720c */ /* 0x000fc60003f85270 */
[----:B------:R-:W2:Y:S01]  /*3d70*/  I2F.RP R17, R12 ;  /* 0x0000000c00117306 */ /* 0x000ea20000209400 */
[----:B0-----:R-:W-:-:S07]  /*3d80*/  UIADD3 UR4, UPT, UPT, UR4, 0x1, URZ ;  /* 0x0000000104047890 */ /* 0x001fce000fffe0ff */
[----:B-1----:R-:W0:Y:S01]  /*3d90*/  MUFU.RCP R0, R0 ;  /* 0x0000000000007308 */ /* 0x002e220000001000 */
[----:B------:R-:W-:-:S07]  /*3da0*/  IMAD R4, R7, UR4, R4 ;  /* 0x0000000407047c24 */ /* 0x000fce000f8e0204 */
[----:B--2---:R-:W-:Y:S01]  /*3db0*/  MUFU.RCP R17, R17 ;  /* 0x0000001100117308 */ /* 0x004fe20000001000 */
[----:B------:R-:W-:Y:S02]  /*3dc0*/  IABS R13, R4 ;  /* 0x00000004000d7213 */ /* 0x000fe40000000000 */
[----:B0-----:R-:W-:Y:S02]  /*3dd0*/  IADD3 R10, PT, PT, R0, 0xffffffe, RZ ;  /* 0x0ffffffe000a7810 */ /* 0x001fe40007ffe0ff */
[----:B------:R-:W-:-:S03]  /*3de0*/  IABS R0, R6 ;  /* 0x0000000600007213 */ /* 0x000fc60000000000 */
[----:B------:R0:W1:Y:S08]  /*3df0*/  F2I.FTZ.U32.TRUNC.NTZ R11, R10 ;  /* 0x0000000a000b7305 */ /* 0x000070000021f000 */
[----:B------:R-:W2:Y:S01]  /*3e00*/  I2F.RP R16, R0 ;  /* 0x0000000000107306 */ /* 0x000ea20000209400 */
[----:B0-----:R-:W-:Y:S01]  /*3e10*/  MOV R10, RZ ;  /* 0x000000ff000a7202 */ /* 0x001fe20000000f00 */
[----:B-1----:R-:W-:-:S04]  /*3e20*/  IMAD.MOV R9, RZ, RZ, -R11 ;  /* 0x000000ffff097224 */ /* 0x002fc800078e0a0b */
[----:B------:R-:W-:-:S04]  /*3e30*/  IMAD R9, R9, R8, RZ ;  /* 0x0000000809097224 */ /* 0x000fc800078e02ff */
[----:B------:R-:W-:Y:S01]  /*3e40*/  IMAD.HI.U32 R10, R11, R9, R10 ;  /* 0x000000090b0a7227 */ /* 0x000fe200078e000a */
[----:B--2---:R-:W0:Y:S01]  /*3e50*/  MUFU.RCP R16, R16 ;  /* 0x0000001000107308 */ /* 0x004e220000001000 */
[----:B------:R-:W-:-:S04]  /*3e60*/  IADD3 R9, PT, PT, R17, 0xffffffe, RZ ;  /* 0x0ffffffe11097810 */ /* 0x000fc80007ffe0ff */
[----:B------:R-:W-:-:S03]  /*3e70*/  IMAD.HI.U32 R14, R10, R13, RZ ;  /* 0x0000000d0a0e7227 */ /* 0x000fc600078e00ff */
[----:B------:R-:W1:Y:S01]  /*3e80*/  F2I.FTZ.U32.TRUNC.NTZ R9, R9 ;  /* 0x0000000900097305 */ /* 0x000e62000021f000 */
[----:B------:R-:W-:-:S05]  /*3e90*/  IMAD R15, R14, R15, R13 ;  /* 0x0000000f0e0f7224 */ /* 0x000fca00078e020d */
[----:B------:R-:W-:Y:S01]  /*3ea0*/  ISETP.GT.U32.AND P1, PT, R8, R15, PT ;  /* 0x0000000f0800720c */ /* 0x000fe20003f24070 */
[----:B0-----:R-:W-:-:S04]  /*3eb0*/  VIADD R10, R16, 0xffffffe ;  /* 0x0ffffffe100a7836 */ /* 0x001fc80000000000 */
[----:B------:R0:W2:Y:S08]  /*3ec0*/  F2I.FTZ.U32.TRUNC.NTZ R11, R10 ;  /* 0x0000000a000b7305 */ /* 0x0000b0000021f000 */
[-C--:B------:R-:W-:Y:S02]  /*3ed0*/  @!P1 IADD3 R15, PT, PT, R15, -R8.reuse, RZ ;  /* 0x800000080f0f9210 */ /* 0x080fe40007ffe0ff */
[----:B------:R-:W-:Y:S01]  /*3ee0*/  @!P1 IADD3 R14, PT, PT, R14, 0x1, RZ ;  /* 0x000000010e0e9810 */ /* 0x000fe20007ffe0ff */
[----:B0-----:R-:W-:Y:S01]  /*3ef0*/  HFMA2 R10, -RZ, RZ, 0, 0 ;  /* 0x00000000ff0a7431 */ /* 0x001fe200000001ff */
[----:B------:R-:W-:Y:S01]  /*3f00*/  ISETP.GE.U32.AND P0, PT, R15, R8, PT ;  /* 0x000000080f00720c */ /* 0x000fe20003f06070 */
[----:B-1----:R-:W-:Y:S01]  /*3f10*/  IMAD.MOV R15, RZ, RZ, -R9 ;  /* 0x000000ffff0f7224 */ /* 0x002fe200078e0a09 */
[----:B------:R-:W-:-:S02]  /*3f20*/  LOP3.LUT R8, R4, R5, RZ, 0x3c, !PT ;  /* 0x0000000504087212 */ /* 0x000fc400078e3cff */
        /* <DEDUP_REMOVED lines=73> */
.L_x_20:
[----:B------:R-:W-:-:S13]  /*43c0*/  ISETP.GE.AND P0, PT, R4, UR4, PT ;  /* 0x0000000404007c0c */ /* 0x000fda000bf06270 */
[----:B------:R-:W-:Y:S05]  /*43d0*/  @P0 EXIT ;  /* 0x000000000000094d */ /* 0x000fea0003800000 */
[----:B------:R-:W-:-:S13]  /*43e0*/  ISETP.LE.AND P0, PT, RZ, UR16, PT ;  /* 0x00000010ff007c0c */ /* 0x000fda000bf03270 */
[----:B------:R-:W-:Y:S05]  /*43f0*/  @!P0 BRA `(.L_x_22) ;  /* 0x0000000400a48947 */ /* 0x000fea0003800000 */
[-C--:B------:R-:W-:Y:S01]  /*4400*/  IABS R8, R5.reuse ;  /* 0x0000000500087213 */ /* 0x080fe20000000000 */
[-C--:B------:R-:W-:Y:S01]  /*4410*/  IMAD R7, R5, R6.reuse, RZ ;  /* 0x0000000605077224 */ /* 0x080fe200078e02ff */
[----:B------:R-:W-:Y:S02]  /*4420*/  IABS R0, R6 ;  /* 0x0000000600007213 */ /* 0x000fe40000000000 */
[----:B------:R-:W0:Y:S01]  /*4430*/  I2F.RP R9, R8 ;  /* 0x0000000800097306 */ /* 0x000e220000209400 */
[----:B------:R-:W-:Y:S02]  /*4440*/  IABS R14, R5 ;  /* 0x00000005000e7213 */ /* 0x000fe40000000000 */
[----:B------:R-:W-:-:S05]  /*4450*/  IABS R12, R7 ;  /* 0x00000007000c7213 */ /* 0x000fca0000000000 */
        /* <DEDUP_REMOVED lines=11> */
[----:B------:R-:W-:-:S04]  /*4510*/  IMAD.HI.U32 R10, R11, R9, R10 ;  /* 0x000000090b0a7227 */ /* 0x000fc800078e000a */
[----:B------:R-:W-:Y:S02]  /*4520*/  IMAD.MOV R9, RZ, RZ, -R14 ;  /* 0x000000ffff097224 */ /* 0x000fe400078e0a0e */
[----:B------:R-:W-:-:S04]  /*4530*/  IMAD.HI.U32 R14, R10, R13, RZ ;  /* 0x0000000d0a0e7227 */ /* 0x000fc800078e00ff */
[----:B------:R-:W-:Y:S01]  /*4540*/  IMAD R15, R14, R9, R13 ;  /* 0x000000090e0f7224 */ /* 0x000fe200078e020d */
[----:B------:R-:W-:Y:S01]  /*4550*/  IADD3 R9, PT, PT, R17, 0xffffffe, RZ ;  /* 0x0ffffffe11097810 */ /* 0x000fe20007ffe0ff */
[----:B--2---:R-:W-:-:S03]  /*4560*/  VIADD R10, R16, 0xffffffe ;  /* 0x0ffffffe100a7836 */ /* 0x004fc60000000000 */
[----:B------:R-:W-:Y:S01]  /*4570*/  ISETP.GT.U32.AND P1, PT, R8, R15, PT ;  /* 0x0000000f0800720c */ /* 0x000fe20003f24070 */
[----:B------:R0:W-:Y:S08]  /*4580*/  F2I.FTZ.U32.TRUNC.NTZ R11, R10 ;  /* 0x0000000a000b7305 */ /* 0x0001f0000021f000 */
[----:B------:R-:W1:Y:S01]  /*4590*/  F2I.FTZ.U32.TRUNC.NTZ R9, R9 ;  /* 0x0000000900097305 */ /* 0x000e62000021f000 */
[----:B0-----:R-:W-:-:S03]  /*45a0*/  HFMA2 R10, -RZ, RZ, 0, 0 ;  /* 0x00000000ff0a7431 */ /* 0x001fc600000001ff */
[-C--:B------:R-:W-:Y:S02]  /*45b0*/  @!P1 IADD3 R15, PT, PT, R15, -R8.reuse, RZ ;  /* 0x800000080f0f9210 */ /* 0x080fe40007ffe0ff */
[----:B------:R-:W-:Y:S02]  /*45c0*/  @!P1 IADD3 R14, PT, PT, R14, 0x1, RZ ;  /* 0x000000010e0e9810 */ /* 0x000fe40007ffe0ff */
[----:B------:R-:W-:Y:S02]  /*45d0*/  ISETP.GE.U32.AND P2, PT, R15, R8, PT ;  /* 0x000000080f00720c */ /* 0x000fe40003f46070 */
[----:B------:R-:W-:Y:S02]  /*45e0*/  LOP3.LUT R8, R4, R5, RZ, 0x3c, !PT ;  /* 0x0000000504087212 */ /* 0x000fe400078e3cff */
[----:B------:R-:W-:Y:S02]  /*45f0*/  ISETP.NE.AND P1, PT, R5, RZ, PT ;  /* 0x000000ff0500720c */ /* 0x000fe40003f25270 */
[----:B------:R-:W-:Y:S01]  /*4600*/  ISETP.GE.AND P3, PT, R8, RZ, PT ;  /* 0x000000ff0800720c */ /* 0x000fe20003f66270 */
[----:B-1----:R-:W-:Y:S01]  /*4610*/  IMAD.MOV R15, RZ, RZ, -R9 ;  /* 0x000000ffff0f7224 */ /* 0x002fe200078e0a09 */
[----:B------:R-:W-:Y:S01]  /*4620*/  IADD3 R17, PT, PT, RZ, -R11, RZ ;  /* 0x8000000bff117210 */ /* 0x000fe20007ffe0ff */
[----:B------:R-:W-:-:S02]  /*4630*/  IMAD.MOV.U32 R8, RZ, RZ, RZ ;  /* 0x000000ffff087224 */ /* 0x000fc400078e00ff */
[----:B------:R-:W-:Y:S02]  /*4640*/  IMAD R15, R15, R12, RZ ;  /* 0x0000000c0f0f7224 */ /* 0x000fe400078e02ff */
[----:B------:R-:W-:Y:S02]  /*4650*/  @P2 VIADD R14, R14, 0x1 ;  /* 0x000000010e0e2836 */ /* 0x000fe40000000000 */
[----:B------:R-:W-:Y:S01]  /*4660*/  IMAD.HI.U32 R16, R9, R15, R8 ;  /* 0x0000000f09107227 */ /* 0x000fe200078e0008 */
[----:B------:R-:W-:Y:S02]  /*4670*/  IABS R8, R7 ;  /* 0x0000000700087213 */ /* 0x000fe40000000000 */
[----:B------:R-:W-:Y:S01]  /*4680*/  IABS R15, R6 ;  /* 0x00000006000f7213 */ /* 0x000fe20000000000 */
[----:B------:R-:W-:Y:S01]  /*4690*/  IMAD R9, R17, R0, RZ ;  /* 0x0000000011097224 */ /* 0x000fe200078e02ff */
[----:B------:R-:W-:Y:S01]  /*46a0*/  @!P3 IADD3 R14, PT, PT, -R14, RZ, RZ ;  /* 0x000000ff0e0eb210 */ /* 0x000fe20007ffe1ff */
[----:B------:R-:W-:Y:S01]  /*46b0*/  IMAD.MOV R17, RZ, RZ, -R8 ;  /* 0x000000ffff117224 */ /* 0x000fe200078e0a08 */
[----:B------:R-:W-:Y:S01]  /*46c0*/  @!P1 LOP3.LUT R14, RZ, R5, RZ, 0x33, !PT ;  /* 0x00000005ff0e9212 */ /* 0x000fe200078e33ff */
[----:B------:R-:W-:-:S03]  /*46d0*/  IMAD.HI.U32 R8, R11, R9, R10 ;  /* 0x000000090b087227 */ /* 0x000fc600078e000a */
[----:B------:R-:W-:Y:S01]  /*46e0*/  MOV R10, R17 ;  /* 0x00000011000a7202 */ /* 0x000fe20000000f00 */
[----:B------:R-:W-:Y:S01]  /*46f0*/  IMAD.HI.U32 R16, R16, R13, RZ ;  /* 0x0000000d10107227 */ /* 0x000fe200078e00ff */
[----:B------:R-:W-:-:S03]  /*4700*/  IABS R9, R14 ;  /* 0x0000000e00097213 */ /* 0x000fc60000000000 */
[----:B------:R-:W-:Y:S02]  /*4710*/  IMAD R13, R16, R10, R13 ;  /* 0x0000000a100d7224 */ /* 0x000fe400078e020d */
[----:B------:R-:W-:Y:S02]  /*4720*/  IMAD.MOV R15, RZ, RZ, -R15 ;  /* 0x000000ffff0f7224 */ /* 0x000fe400078e0a0f */
[----:B------:R-:W-:Y:S01]  /*4730*/  IMAD.HI.U32 R8, R8, R9, RZ ;  /* 0x0000000908087227 */ /* 0x000fe200078e00ff */
[----:B------:R-:W-:-:S03]  /*4740*/  ISETP.GT.U32.AND P5, PT, R12, R13, PT ;  /* 0x0000000d0c00720c */ /* 0x000fc60003fa4070 */
[----:B------:R-:W-:-:S04]  /*4750*/  IMAD.MOV.U32 R10, RZ, RZ, R15 ;  /* 0x000000ffff0a7224 */ /* 0x000fc800078e000f */
[----:B------:R-:W-:Y:S01]  /*4760*/  IMAD R9, R8, R10, R9 ;  /* 0x0000000a08097224 */ /* 0x000fe200078e0209 */
[----:B------:R-:W-:-:S04]  /*4770*/  LOP3.LUT R8, R4, R7, RZ, 0x3c, !PT ;  /* 0x0000000704087212 */ /* 0x000fc800078e3cff */
[----:B------:R-:W-:Y:S02]  /*4780*/  ISETP.GT.U32.AND P1, PT, R0, R9, PT ;  /* 0x000000090000720c */ /* 0x000fe40003f24070 */
[-C--:B------:R-:W-:Y:S02]  /*4790*/  @!P5 IADD3 R13, PT, PT, R13, -R12.reuse, RZ ;  /* 0x8000000c0d0dd210 */ /* 0x080fe40007ffe0ff */
[----:B------:R-:W-:Y:S02]  /*47a0*/  @!P5 IADD3 R16, PT, PT, R16, 0x1, RZ ;  /* 0x000000011010d810 */ /* 0x000fe40007ffe0ff */
[----:B------:R-:W-:Y:S02]  /*47b0*/  ISETP.GE.U32.AND P4, PT, R13, R12, PT ;  /* 0x0000000c0d00720c */ /* 0x000fe40003f86070 */
[----:B------:R-:W-:Y:S01]  /*47c0*/  ISETP.GE.AND P2, PT, R8, RZ, PT ;  /* 0x000000ff0800720c */ /* 0x000fe20003f46270 */
[----:B------:R-:W0:Y:S01]  /*47d0*/  LDC.64 R12, c[0x0][0x380] ;  /* 0x0000e000ff0c7b82 */ /* 0x000e220000000a00 */
[----:B------:R-:W-:-:S03]  /*47e0*/  ISETP.NE.AND P5, PT, R6, RZ, PT ;  /* 0x000000ff0600720c */ /* 0x000fc60003fa5270 */
[----:B------:R-:W-:Y:S01]  /*47f0*/  @!P1 IMAD.IADD R9, R9, 0x1, -R0 ;  /* 0x0000000109099824 */ /* 0x000fe200078e0a00 */
[----:B------:R-:W-:-:S04]  /*4800*/  ISETP.NE.AND P1, PT, R7, RZ, PT ;  /* 0x000000ff0700720c */ /* 0x000fc80003f25270 */
[----:B------:R-:W-:Y:S01]  /*4810*/  ISETP.GT.U32.AND P3, PT, R0, R9, PT ;  /* 0x000000090000720c */ /* 0x000fe20003f64070 */
[----:B------:R-:W-:Y:S01]  /*4820*/  @P4 VIADD R16, R16, 0x1 ;  /* 0x0000000110104836 */ /* 0x000fe20000000000 */
[C---:B------:R-:W-:Y:S02]  /*4830*/  ISETP.GE.AND P4, PT, R14.reuse, RZ, PT ;  /* 0x000000ff0e00720c */ /* 0x040fe40003f86270 */
[----:B------:R-:W-:Y:S02]  /*4840*/  IADD3 R14, PT, PT, -R14, RZ, RZ ;  /* 0x000000ff0e0e7210 */ /* 0x000fe40007ffe1ff */
[----:B------:R-:W-:-:S03]  /*4850*/  MOV R8, R16 ;  /* 0x0000001000087202 */ /* 0x000fc60000000f00 */
[----:B------:R-:W-:Y:S01]  /*4860*/  IMAD R14, R5, R14, R4 ;  /* 0x0000000e050e7224 */ /* 0x000fe200078e0204 */
[----:B------:R-:W-:Y:S02]  /*4870*/  @!P2 IADD3 R8, PT, PT, -R8, RZ, RZ ;  /* 0x000000ff0808a210 */ /* 0x000fe40007ffe1ff */
[----:B------:R-:W-:Y:S01]  /*4880*/  @!P1 LOP3.LUT R8, RZ, R7, RZ, 0x33, !PT ;  /* 0x00000007ff089212 */ /* 0x000fe200078e33ff */
[----:B------:R-:W-:-:S04]  /*4890*/  @!P3 IMAD.IADD R9, R9, 0x1, -R0 ;  /* 0x000000010909b824 */ /* 0x000fc800078e0a00 */
[----:B------:R-:W-:Y:S01]  /*48a0*/  @!P4 IMAD.MOV R9, RZ, RZ, -R9 ;  /* 0x000000ffff09c224 */ /* 0x000fe200078e0a09 */
[----:B------:R-:W-:Y:S01]  /*48b0*/  @!P5 LOP3.LUT R9, RZ, R6, RZ, 0x33, !PT ;  /* 0x00000006ff09d212 */ /* 0x000fe200078e33ff */
[----:B------:R-:W-:-:S04]  /*48c0*/  IMAD R8, R8, R3, R3 ;  /* 0x0000000308087224 */ /* 0x000fc800078e0203 */
        /* <DEDUP_REMOVED lines=27> */
[----:B------:R0:W-:Y:S04]  /*4a80*/  STG.E.64 desc[UR10][R8.64], R14 ;  /* 0x0000000e08007986 */ /* 0x0001e8000c101b0a */
.L_x_22:
[----:B------:R-:W-:Y:S05]  /*4a90*/  @!P0 EXIT ;  /* 0x000000000000894d */ /* 0x000fea0003800000 */
[-C--:B0-----:R-:W-:Y:S01]  /*4aa0*/  IABS R8, R5.reuse ;  /* 0x0000000500087213 */ /* 0x081fe20000000000 */
[----:B------:R-:W0:Y:S01]  /*4ab0*/  LDCU UR4, c[0x0][0x398] ;  /* 0x00007300ff0477ac */ /* 0x000e220008000800 */
[----:B------:R-:W-:Y:S01]  /*4ac0*/  IMAD R7, R5, R6, RZ ;  /* 0x0000000605077224 */ /* 0x000fe200078e02ff */
[----:B------:R-:W-:Y:S01]  /*4ad0*/  IABS R14, R5 ;  /* 0x00000005000e7213 */ /* 0x000fe20000000000 */
[----:B------:R-:W1:Y:S03]  /*4ae0*/  I2F.RP R0, R8 ;  /* 0x0000000800007306 */ /* 0x000e660000209400 */
[----:B------:R-:W-:Y:S02]  /*4af0*/  IABS R12, R7 ;  /* 0x00000007000c7213 */ /* 0x000fe40000000000 */
        /* <DEDUP_REMOVED lines=15> */
[----:B--2---:R-:W0:Y:S03]  /*4bf0*/  MUFU.RCP R16, R16 ;  /* 0x0000001000107308 */ /* 0x004e260000001000 */
[----:B------:R-:W-:Y:S02]  /*4c00*/  IMAD.MOV R9, RZ, RZ, -R14 ;  /* 0x000000ffff097224 */ /* 0x000fe400078e0a0e */
[----:B------:R-:W-:-:S04]  /*4c10*/  IMAD.HI.U32 R14, R10, R13, RZ ;  /* 0x0000000d0a0e7227 */ /* 0x000fc800078e00ff */
[----:B------:R-:W-:Y:S01]  /*4c20*/  IMAD R15, R14, R9, R13 ;  /* 0x000000090e0f7224 */ /* 0x000fe200078e020d */
[----:B------:R-:W-:-:S04]  /*4c30*/  IADD3 R9, PT, PT, R17, 0xffffffe, RZ ;  /* 0x0ffffffe11097810 */ /* 0x000fc80007ffe0ff */
[----:B------:R-:W-:Y:S02]  /*4c40*/  ISETP.GT.U32.AND P0, PT, R8, R15, PT ;  /* 0x0000000f0800720c */ /* 0x000fe40003f04070 */
[----:B------:R-:W1:Y:S01]  /*4c50*/  F2I.FTZ.U32.TRUNC.NTZ R9, R9 ;  /* 0x0000000900097305 */ /* 0x000e62000021f000 */
[----:B0-----:R-:W-:-:S07]  /*4c60*/  VIADD R10, R16, 0xffffffe ;  /* 0x0ffffffe100a7836 */ /* 0x001fce0000000000 */
[----:B------:R0:W2:Y:S03]  /*4c70*/  F2I.FTZ.U32.TRUNC.NTZ R11, R10 ;  /* 0x0000000a000b7305 */ /* 0x0000a6000021f000 */
[-C--:B------:R-:W-:Y:S02]  /*4c80*/  @!P0 IADD3 R15, PT, PT, R15, -R8.reuse, RZ ;  /* 0x800000080f0f8210 */ /* 0x080fe40007ffe0ff */
[----:B------:R-:W-:Y:S02]  /*4c90*/  @!P0 IADD3 R14, PT, PT, R14, 0x1, RZ ;  /* 0x000000010e0e8810 */ /* 0x000fe40007ffe0ff */
[----:B------:R-:W-:Y:S01]  /*4ca0*/  ISETP.GE.U32.AND P1, PT, R15, R8, PT ;  /* 0x000000080f00720c */ /* 0x000fe20003f26070 */
[----:B-1----:R-:W-:Y:S01]  /*4cb0*/  IMAD.MOV R15, RZ, RZ, -R9 ;  /* 0x000000ffff0f7224 */ /* 0x002fe200078e0a09 */
[----:B------:R-:W-:Y:S01]  /*4cc0*/  LOP3.LUT R8, R4, R5, RZ, 0x3c, !PT ;  /* 0x0000000504087212 */ /* 0x000fe200078e3cff */
[----:B0-----:R-:W-:Y:S01]  /*4cd0*/  HFMA2 R10, -RZ, RZ, 0, 0 ;  /* 0x00000000ff0a7431 */ /* 0x001fe200000001ff */
        /* <DEDUP_REMOVED lines=29> */
[----:B------:R-:W-:Y:S01]  /*4eb0*/  ISETP.GE.AND P2, PT, R14, RZ, PT ;  /* 0x000000ff0e00720c */ /* 0x000fe20003f46270 */
[----:B------:R-:W-:Y:S02]  /*4ec0*/  IMAD.MOV R14, RZ, RZ, -R14 ;  /* 0x000000ffff0e7224 */ /* 0x000fe400078e0a0e */
[----:B------:R-:W-:Y:S02]  /*4ed0*/  @!P0 IMAD.IADD R9, R9, 0x1, -R0 ;  /* 0x0000000109098824 */ /* 0x000fe400078e0a00 */
[----:B------:R-:W-:-:S03]  /*4ee0*/  IMAD R14, R5, R14, R4 ;  /* 0x0000000e050e7224 */ /* 0x000fc600078e0204 */
[----:B------:R-:W-:-:S03]  /*4ef0*/  ISETP.GT.U32.AND P0, PT, R0, R9, PT ;  /* 0x000000090000720c */ /* 0x000fc60003f04070 */
[----:B------:R-:W-:Y:S01]  /*4f00*/  @P3 VIADD R16, R16, 0x1 ;  /* 0x0000000110103836 */ /* 0x000fe20000000000 */
[----:B------:R-:W-:-:S04]  /*4f10*/  ISETP.NE.AND P3, PT, R6, RZ, PT ;  /* 0x000000ff0600720c */ /* 0x000fc80003f65270 */
[----:B------:R-:W-:-:S04]  /*4f20*/  MOV R10, R16 ;  /* 0x00000010000a7202 */ /* 0x000fc80000000f00 */
[----:B------:R-:W-:Y:S01]  /*4f30*/  @!P1 IADD3 R10, PT, PT, -R10, RZ, RZ ;  /* 0x000000ff0a0a9210 */ /* 0x000fe20007ffe1ff */
[----:B------:R-:W-:Y:S01]  /*4f40*/  @!P0 IMAD.IADD R9, R9, 0x1, -R0 ;  /* 0x0000000109098824 */ /* 0x000fe200078e0a00 */
[----:B------:R-:W-:-:S03]  /*4f50*/  @!P4 LOP3.LUT R10, RZ, R7, RZ, 0x33, !PT ;  /* 0x00000007ff0ac212 */ /* 0x000fc600078e33ff */
[----:B------:R-:W-:Y:S02]  /*4f60*/  IMAD.MOV.U32 R11, RZ, RZ, R9 ;  /* 0x000000ffff0b7224 */ /* 0x000fe400078e0009 */
        /* <DEDUP_REMOVED lines=33> */
.L_x_23:
        /* <DEDUP_REMOVED lines=16> */
.L_x_25:


//--------------------- .nv.shared.reserved.0     --------------------------
	.section	.nv.shared.reserved.0,"aw",@nobits
	.weak		__nv_reservedSMEM_offset_0_alias
	.size		__nv_reservedSMEM_offset_0_alias, 0, 64
	.other		__nv_reservedSMEM_offset_0_alias,@"STO_CUDA_RESERVED_SHARED STV_DEFAULT"
__nv_reservedSMEM_offset_0_alias:
	.zero		0
	.zero		64


//--------------------- .nv.constant0._Z9jacobiMidPdS_iiiiiiiiii --------------------------
	.section	.nv.constant0._Z9jacobiMidPdS_iiiiiiiiii,"a",@progbits
	.sectionflags	@""
	.align	4
.nv.constant0._Z9jacobiMidPdS_iiiiiiiiii:
	.zero		952


//--------------------- .nv.constant0._Z10jacobiEdgePdS_iiiii --------------------------
	.section	.nv.constant0._Z10jacobiEdgePdS_iiiii,"a",@progbits
	.sectionflags	@""
	.align	4
.nv.constant0._Z10jacobiEdgePdS_iiiii:
	.zero		932


//--------------------- SYMBOLS --------------------------

	.type		.nv.reservedSmem.offset0,@object
	.size		.nv.reservedSmem.offset0,0x4
